	.target	sm_90a

	.elftype	@"ET_EXEC"


//--------------------- .note.nv.tkinfo           --------------------------
	.section	.note.nv.tkinfo,"",@"SHT_NOTE"
	.sectionflags	@"SHF_NOTE_NV_TKINFO"
	.tkinfo
        /*0018*/ 	.word	0x00000002
        /*0030*/ 	.string	""
        /*0030*/ 	.string	"ptxas"
        /*0030*/ 	.string	"Cuda compilation tools, release 13.0, V13.0.88"
        /*0030*/ 	.string	"Build cuda_13.0.r13.0/compiler.36424714_0"
        /*0030*/ 	.string	"-arch sm_90a -m 64 "



//--------------------- .note.nv.cuinfo           --------------------------
	.section	.note.nv.cuinfo,"",@"SHT_NOTE"
	.sectionflags	@"SHF_NOTE_NV_CUINFO"
        /*0018*/ 	.short	0x0002
        /*001a*/ 	.short	0x005a
        /*001c*/ 	.short	0x0082
	.zero		2


//--------------------- .nv.info                  --------------------------
	.section	.nv.info,"",@"SHT_CUDA_INFO"
	.align	4


	//----- nvinfo : EIATTR_REGCOUNT
	.align		4
        /*0000*/ 	.byte	0x04, 0x2f
        /*0002*/ 	.short	(.L_12 - .L_11)
	.align		4
.L_11:
        /*0004*/ 	.word	index@(_ZN7cutlass13device_kernelINS_4conv6kernel13ConvUniversalINS1_16ConvProblemShapeILNS1_8OperatorE0ELi2EEENS1_10collective14CollectiveConvINS1_46MainloopSm90TmaGmmaWarpSpecializedImplicitGemmILS5_0ELi2ELi2EN4cute5tupleIJNSA_1CILi1EEESD_SD_EEENS1_36KernelImplicitTmaWarpSpecializedSm90ELi1EEENSB_IJNSC_ILi256EEENSC_ILi64EEENSB_IJSI_EEEEEENS_10tfloat32_tESL_NSA_8TiledMMAINSA_8MMA_AtomIJNSA_4SM904GMMA29MMA_64x64x8_F32TF32TF32_SS_TNILNSP_7ScaleInE1ELSR_1EEEEEENSA_6LayoutISE_NSB_IJNSC_ILi0EEESV_SV_EEEEENSB_IJNSA_10UnderscoreESY_SY_EEEEENS7_6detail26Sm90ImplicitGemmTileTraitsINSA_20SM90_TMA_LOAD_IM2COLENSA_14ComposedLayoutINSA_7SwizzleILi3ELi4ELi3EEENSA_18smem_ptr_flag_bitsILi32EEENSU_INSB_IJNSB_IJNSC_ILi8EEENSC_ILi32EEEEEENSB_IJS1A_NSC_ILi2EEEEEENSB_IJSD_S1C_EEEEEENSB_IJNSB_IJS1A_NSC_ILi512EEEEEENSB_IJSD_SH_EEENSB_IJSV_NSC_ILi16384EEEEEEEEEEEEEvEENS12_INSA_13SM90_TMA_LOADENS14_IS16_S18_NSU_INSB_IJNSB_IJS19_S19_EEES1D_S1E_EEENSB_IJS1H_S1I_NSB_IJSV_NSC_ILi4096EEEEEEEEEEEEEvEEEENS_8epilogue10collective6detail29Sm90TmaWarpSpecializedAdapterINS20_15DefaultEpilogueISL_NSB_IJNSB_IJlllEEESD_SV_EEES25_NS1Z_6thread17LinearCombinationISL_Li1EffLNS26_9ScaleType4KindE0ELNS_15FloatRoundStyleE2ESL_EENS_4gemm15EpilogueDefaultEEEEEvvEEEEvNT_6ParamsE)
        /*0008*/ 	.word	0x0000009a


	//----- nvinfo : EIATTR_FRAME_SIZE
	.align		4
.L_12:
        /*000c*/ 	.byte	0x04, 0x11
        /*000e*/ 	.short	(.L_14 - .L_13)
	.align		4
.L_13:
        /*0010*/ 	.word	index@(_ZN7cutlass13device_kernelINS_4conv6kernel13ConvUniversalINS1_16ConvProblemShapeILNS1_8OperatorE0ELi2EEENS1_10collective14CollectiveConvINS1_46MainloopSm90TmaGmmaWarpSpecializedImplicitGemmILS5_0ELi2ELi2EN4cute5tupleIJNSA_1CILi1EEESD_SD_EEENS1_36KernelImplicitTmaWarpSpecializedSm90ELi1EEENSB_IJNSC_ILi256EEENSC_ILi64EEENSB_IJSI_EEEEEENS_10tfloat32_tESL_NSA_8TiledMMAINSA_8MMA_AtomIJNSA_4SM904GMMA29MMA_64x64x8_F32TF32TF32_SS_TNILNSP_7ScaleInE1ELSR_1EEEEEENSA_6LayoutISE_NSB_IJNSC_ILi0EEESV_SV_EEEEENSB_IJNSA_10UnderscoreESY_SY_EEEEENS7_6detail26Sm90ImplicitGemmTileTraitsINSA_20SM90_TMA_LOAD_IM2COLENSA_14ComposedLayoutINSA_7SwizzleILi3ELi4ELi3EEENSA_18smem_ptr_flag_bitsILi32EEENSU_INSB_IJNSB_IJNSC_ILi8EEENSC_ILi32EEEEEENSB_IJS1A_NSC_ILi2EEEEEENSB_IJSD_S1C_EEEEEENSB_IJNSB_IJS1A_NSC_ILi512EEEEEENSB_IJSD_SH_EEENSB_IJSV_NSC_ILi16384EEEEEEEEEEEEEvEENS12_INSA_13SM90_TMA_LOADENS14_IS16_S18_NSU_INSB_IJNSB_IJS19_S19_EEES1D_S1E_EEENSB_IJS1H_S1I_NSB_IJSV_NSC_ILi4096EEEEEEEEEEEEEvEEEENS_8epilogue10collective6detail29Sm90TmaWarpSpecializedAdapterINS20_15DefaultEpilogueISL_NSB_IJNSB_IJlllEEESD_SV_EEES25_NS1Z_6thread17LinearCombinationISL_Li1EffLNS26_9ScaleType4KindE0ELNS_15FloatRoundStyleE2ESL_EENS_4gemm15EpilogueDefaultEEEEEvvEEEEvNT_6ParamsE)
        /*0014*/ 	.word	0x00000000


	//----- nvinfo : EIATTR_MIN_STACK_SIZE
	.align		4
.L_14:
        /*0018*/ 	.byte	0x04, 0x12
        /*001a*/ 	.short	(.L_16 - .L_15)
	.align		4
.L_15:
        /*001c*/ 	.word	index@(_ZN7cutlass13device_kernelINS_4conv6kernel13ConvUniversalINS1_16ConvProblemShapeILNS1_8OperatorE0ELi2EEENS1_10collective14CollectiveConvINS1_46MainloopSm90TmaGmmaWarpSpecializedImplicitGemmILS5_0ELi2ELi2EN4cute5tupleIJNSA_1CILi1EEESD_SD_EEENS1_36KernelImplicitTmaWarpSpecializedSm90ELi1EEENSB_IJNSC_ILi256EEENSC_ILi64EEENSB_IJSI_EEEEEENS_10tfloat32_tESL_NSA_8TiledMMAINSA_8MMA_AtomIJNSA_4SM904GMMA29MMA_64x64x8_F32TF32TF32_SS_TNILNSP_7ScaleInE1ELSR_1EEEEEENSA_6LayoutISE_NSB_IJNSC_ILi0EEESV_SV_EEEEENSB_IJNSA_10UnderscoreESY_SY_EEEEENS7_6detail26Sm90ImplicitGemmTileTraitsINSA_20SM90_TMA_LOAD_IM2COLENSA_14ComposedLayoutINSA_7SwizzleILi3ELi4ELi3EEENSA_18smem_ptr_flag_bitsILi32EEENSU_INSB_IJNSB_IJNSC_ILi8EEENSC_ILi32EEEEEENSB_IJS1A_NSC_ILi2EEEEEENSB_IJSD_S1C_EEEEEENSB_IJNSB_IJS1A_NSC_ILi512EEEEEENSB_IJSD_SH_EEENSB_IJSV_NSC_ILi16384EEEEEEEEEEEEEvEENS12_INSA_13SM90_TMA_LOADENS14_IS16_S18_NSU_INSB_IJNSB_IJS19_S19_EEES1D_S1E_EEENSB_IJS1H_S1I_NSB_IJSV_NSC_ILi4096EEEEEEEEEEEEEvEEEENS_8epilogue10collective6detail29Sm90TmaWarpSpecializedAdapterINS20_15DefaultEpilogueISL_NSB_IJNSB_IJlllEEESD_SV_EEES25_NS1Z_6thread17LinearCombinationISL_Li1EffLNS26_9ScaleType4KindE0ELNS_15FloatRoundStyleE2ESL_EENS_4gemm15EpilogueDefaultEEEEEvvEEEEvNT_6ParamsE)
        /*0020*/ 	.word	0x00000000
.L_16:


//--------------------- .nv.compat                --------------------------
	.section	.nv.compat,"",@"SHT_CUDA_COMPAT_INFO"
	.align	4
        /*0000*/ 	.byte	0x02, 0x09, 0x01, 0x00, 0x02, 0x02, 0x04, 0x00, 0x02, 0x05, 0x05, 0x00, 0x03, 0x07, 0x01, 0x01
        /*0010*/ 	.byte	0x02, 0x03, 0x01, 0x00, 0x02, 0x06, 0x01, 0x00, 0x04, 0x0b, 0x08, 0x00, 0x00, 0x00, 0x00, 0x00
        /*0020*/ 	.byte	0x00, 0x00, 0x00, 0x00


//--------------------- .nv.info._ZN7cutlass13device_kernelINS_4conv6kernel13ConvUniversalINS1_16ConvProblemShapeILNS1_8OperatorE0ELi2EEENS1_10collective14CollectiveConvINS1_46MainloopSm90TmaGmmaWarpSpecializedImplicitGemmILS5_0ELi2ELi2EN4cute5tupleIJNSA_1CILi1EEESD_SD_EEENS1_36KernelImplicitTmaWarpSpecializedSm90ELi1EEENSB_IJNSC_ILi256EEENSC_ILi64EEENSB_IJSI_EEEEEENS_10tfloat32_tESL_NSA_8TiledMMAINSA_8MMA_AtomIJNSA_4SM904GMMA29MMA_64x64x8_F32TF32TF32_SS_TNILNSP_7ScaleInE1ELSR_1EEEEEENSA_6LayoutISE_NSB_IJNSC_ILi0EEESV_SV_EEEEENSB_IJNSA_10UnderscoreESY_SY_EEEEENS7_6detail26Sm90ImplicitGemmTileTraitsINSA_20SM90_TMA_LOAD_IM2COLENSA_14ComposedLayoutINSA_7SwizzleILi3ELi4ELi3EEENSA_18smem_ptr_flag_bitsILi32EEENSU_INSB_IJNSB_IJNSC_ILi8EEENSC_ILi32EEEEEENSB_IJS1A_NSC_ILi2EEEEEENSB_IJSD_S1C_EEEEEENSB_IJNSB_IJS1A_NSC_ILi512EEEEEENSB_IJSD_SH_EEENSB_IJSV_NSC_ILi16384EEEEEEEEEEEEEvEENS12_INSA_13SM90_TMA_LOADENS14_IS16_S18_NSU_INSB_IJNSB_IJS19_S19_EEES1D_S1E_EEENSB_IJS1H_S1I_NSB_IJSV_NSC_ILi4096EEEEEEEEEEEEEvEEEENS_8epilogue10collective6detail29Sm90TmaWarpSpecializedAdapterINS20_15DefaultEpilogueISL_NSB_IJNSB_IJlllEEESD_SV_EEES25_NS1Z_6thread17LinearCombinationISL_Li1EffLNS26_9ScaleType4KindE0ELNS_15FloatRoundStyleE2ESL_EENS_4gemm15EpilogueDefaultEEEEEvvEEEEvNT_6ParamsE --------------------------
	.section	.nv.info._ZN7cutlass13device_kernelINS_4conv6kernel13ConvUniversalINS1_16ConvProblemShapeILNS1_8OperatorE0ELi2EEENS1_10collective14CollectiveConvINS1_46MainloopSm90TmaGmmaWarpSpecializedImplicitGemmILS5_0ELi2ELi2EN4cute5tupleIJNSA_1CILi1EEESD_SD_EEENS1_36KernelImplicitTmaWarpSpecializedSm90ELi1EEENSB_IJNSC_ILi256EEENSC_ILi64EEENSB_IJSI_EEEEEENS_10tfloat32_tESL_NSA_8TiledMMAINSA_8MMA_AtomIJNSA_4SM904GMMA29MMA_64x64x8_F32TF32TF32_SS_TNILNSP_7ScaleInE1ELSR_1EEEEEENSA_6LayoutISE_NSB_IJNSC_ILi0EEESV_SV_EEEEENSB_IJNSA_10UnderscoreESY_SY_EEEEENS7_6detail26Sm90ImplicitGemmTileTraitsINSA_20SM90_TMA_LOAD_IM2COLENSA_14ComposedLayoutINSA_7SwizzleILi3ELi4ELi3EEENSA_18smem_ptr_flag_bitsILi32EEENSU_INSB_IJNSB_IJNSC_ILi8EEENSC_ILi32EEEEEENSB_IJS1A_NSC_ILi2EEEEEENSB_IJSD_S1C_EEEEEENSB_IJNSB_IJS1A_NSC_ILi512EEEEEENSB_IJSD_SH_EEENSB_IJSV_NSC_ILi16384EEEEEEEEEEEEEvEENS12_INSA_13SM90_TMA_LOADENS14_IS16_S18_NSU_INSB_IJNSB_IJS19_S19_EEES1D_S1E_EEENSB_IJS1H_S1I_NSB_IJSV_NSC_ILi4096EEEEEEEEEEEEEvEEEENS_8epilogue10collective6detail29Sm90TmaWarpSpecializedAdapterINS20_15DefaultEpilogueISL_NSB_IJNSB_IJlllEEESD_SV_EEES25_NS1Z_6thread17LinearCombinationISL_Li1EffLNS26_9ScaleType4KindE0ELNS_15FloatRoundStyleE2ESL_EENS_4gemm15EpilogueDefaultEEEEEvvEEEEvNT_6ParamsE,"",@"SHT_CUDA_INFO"
	.sectionflags	@""
	.align	4


	//----- nvinfo : EIATTR_CUDA_API_VERSION
	.align		4
        /*0000*/ 	.byte	0x04, 0x37
        /*0002*/ 	.short	(.L_18 - .L_17)
.L_17:
        /*0004*/ 	.word	0x00000082


	//----- nvinfo : EIATTR_KPARAM_INFO
	.align		4
.L_18:
        /*0008*/ 	.byte	0x04, 0x17
        /*000a*/ 	.short	(.L_20 - .L_19)
.L_19:
        /*000c*/ 	.word	0x00000000
        /*0010*/ 	.short	0x0000
        /*0012*/ 	.short	0x0070
        /*0014*/ 	.byte	0x00, 0xf0, 0x01, 0x0e


	//----- nvinfo : EIATTR_SPARSE_MMA_MASK
	.align		4
.L_20:
        /*0018*/ 	.byte	0x03, 0x50
        /*001a*/ 	.short	0x0000


	//----- nvinfo : EIATTR_MAXREG_COUNT
	.align		4
        /*001c*/ 	.byte	0x03, 0x1b
        /*001e*/ 	.short	0x00ff


	//----- nvinfo : EIATTR_NUM_BARRIERS
	.align		4
        /*0020*/ 	.byte	0x02, 0x4c
        /*0022*/ 	.byte	0x01
	.zero		1


	//----- nvinfo : EIATTR_MERCURY_ISA_VERSION
	.align		4
        /*0024*/ 	.byte	0x03, 0x5f
        /*0026*/ 	.short	0x0101


	//----- nvinfo : EIATTR_COOP_GROUP_MASK_REGIDS
	.align		4
        /*0028*/ 	.byte	0x04, 0x29
        /*002a*/ 	.short	(.L_22 - .L_21)


	//   ....[0]....
.L_21:
        /*002c*/ 	.word	0xffffffff


	//   ....[1]....
        /*0030*/ 	.word	0xffffffff


	//   ....[2]....
        /*0034*/ 	.word	0xffffffff


	//----- nvinfo : EIATTR_COOP_GROUP_INSTR_OFFSETS
	.align		4
.L_22:
        /*0038*/ 	.byte	0x04, 0x28
        /*003a*/ 	.short	(.L_24 - .L_23)


	//   ....[0]....
.L_23:
        /*003c*/ 	.word	0x00000060


	//   ....[1]....
        /*0040*/ 	.word	0x00000070


	//   ....[2]....
        /*0044*/ 	.word	0x00000130


	//----- nvinfo : EIATTR_MBARRIER_INSTR_OFFSETS
	.align		4
.L_24:
        /*0048*/ 	.byte	0x04, 0x39
        /*004a*/ 	.short	(.L_26 - .L_25)


	//   ....[0]....
.L_25:
        /*004c*/ 	.word	0x00000250
        /*0050*/ 	.word	0x000000ff
        /*0054*/ 	.word	0x00028000
        /*0058*/ 	.short	0x0100
        /*005a*/ 	.byte	0x08
	.zero		1


	//   ....[1]....
        /*005c*/ 	.word	0x00000260
        /*0060*/ 	.word	0x000000ff
        /*0064*/ 	.word	0x00028010
        /*0068*/ 	.short	0x0100
        /*006a*/ 	.byte	0x08
	.zero		1


	//   ....[2]....
        /*006c*/ 	.word	0x00000270
        /*0070*/ 	.word	0x000000ff
        /*0074*/ 	.word	0x00028008
        /*0078*/ 	.short	0x0100
        /*007a*/ 	.byte	0x08
	.zero		1


	//   ....[3]....
        /*007c*/ 	.word	0x00000280
        /*0080*/ 	.word	0x000000ff
        /*0084*/ 	.word	0x00028018
        /*0088*/ 	.short	0x0100
        /*008a*/ 	.byte	0x08
	.zero		1


	//   ....[4]....
        /*008c*/ 	.word	0x00000b30
        /*0090*/ 	.word	0x00000004
        /*0094*/ 	.word	0x00028000
        /*0098*/ 	.short	0x010a
        /*009a*/ 	.byte	0x3f
	.zero		1


	//   ....[5]....
        /*009c*/ 	.word	0x00001610
        /*00a0*/ 	.word	0x00000005
        /*00a4*/ 	.word	0x00028000
        /*00a8*/ 	.short	0x010a
        /*00aa*/ 	.byte	0x3f
	.zero		1


	//   ....[6]....
        /*00ac*/ 	.word	0x00001f70
        /*00b0*/ 	.word	0x000000ff
        /*00b4*/ 	.word	0x00000000
        /*00b8*/ 	.short	0x0101
        /*00ba*/ 	.byte	0x09
	.zero		1


	//   ....[7]....
        /*00bc*/ 	.word	0x00002140
        /*00c0*/ 	.word	0x00000003
        /*00c4*/ 	.word	0x00000000
        /*00c8*/ 	.short	0x0101
        /*00ca*/ 	.byte	0x3f
	.zero		1


	//   ....[8]....
        /*00cc*/ 	.word	0x0000c870
        /*00d0*/ 	.word	0x0000000a
        /*00d4*/ 	.word	0x00028010
        /*00d8*/ 	.short	0x010a
        /*00da*/ 	.byte	0x3f
	.zero		1


	//   ....[9]....
        /*00dc*/ 	.word	0x00012a10
        /*00e0*/ 	.word	0x00000003
        /*00e4*/ 	.word	0x00000000
        /*00e8*/ 	.short	0x010a
        /*00ea*/ 	.byte	0x3f
	.zero		1


	//   ....[10]....
        /*00ec*/ 	.word	0x00012ac0
        /*00f0*/ 	.word	0x00000003
        /*00f4*/ 	.word	0x00000000
        /*00f8*/ 	.short	0x010a
        /*00fa*/ 	.byte	0x3f
	.zero		1


	//----- nvinfo : EIATTR_NUM_MBARRIERS
	.align		4
.L_26:
        /*00fc*/ 	.byte	0x03, 0x38
        /*00fe*/ 	.short	0x0004


	//----- nvinfo : EIATTR_EXIT_INSTR_OFFSETS
	.align		4
        /*0100*/ 	.byte	0x04, 0x1c
        /*0102*/ 	.short	(.L_28 - .L_27)


	//   ....[0]....
.L_27:
        /*0104*/ 	.word	0x00000660


	//   ....[1]....
        /*0108*/ 	.word	0x00002290


	//   ....[2]....
        /*010c*/ 	.word	0x000091d0


	//   ....[3]....
        /*0110*/ 	.word	0x00009200


	//   ....[4]....
        /*0114*/ 	.word	0x0000c410


	//   ....[5]....
        /*0118*/ 	.word	0x0000c440


	//   ....[6]....
        /*011c*/ 	.word	0x0000c460


	//   ....[7]....
        /*0120*/ 	.word	0x00012910


	//   ....[8]....
        /*0124*/ 	.word	0x00012af0


	//----- nvinfo : EIATTR_MAX_THREADS
	.align		4
.L_28:
        /*0128*/ 	.byte	0x04, 0x05
        /*012a*/ 	.short	(.L_30 - .L_29)
.L_29:
        /*012c*/ 	.word	0x00000100
        /*0130*/ 	.word	0x00000001
        /*0134*/ 	.word	0x00000001


	//----- nvinfo : EIATTR_CRS_STACK_SIZE
	.align		4
.L_30:
        /*0138*/ 	.byte	0x04, 0x1e
        /*013a*/ 	.short	(.L_32 - .L_31)
.L_31:
        /*013c*/ 	.word	0x00000000


	//----- nvinfo : EIATTR_CBANK_PARAM_SIZE
	.align		4
.L_32:
        /*0140*/ 	.byte	0x03, 0x19
        /*0142*/ 	.short	0x03f0


	//----- nvinfo : EIATTR_PARAM_CBANK
	.align		4
        /*0144*/ 	.byte	0x04, 0x0a
        /*0146*/ 	.short	(.L_34 - .L_33)
	.align		4
.L_33:
        /*0148*/ 	.word	index@(.nv.constant0._ZN7cutlass13device_kernelINS_4conv6kernel13ConvUniversalINS1_16ConvProblemShapeILNS1_8OperatorE0ELi2EEENS1_10collective14CollectiveConvINS1_46MainloopSm90TmaGmmaWarpSpecializedImplicitGemmILS5_0ELi2ELi2EN4cute5tupleIJNSA_1CILi1EEESD_SD_EEENS1_36KernelImplicitTmaWarpSpecializedSm90ELi1EEENSB_IJNSC_ILi256EEENSC_ILi64EEENSB_IJSI_EEEEEENS_10tfloat32_tESL_NSA_8TiledMMAINSA_8MMA_AtomIJNSA_4SM904GMMA29MMA_64x64x8_F32TF32TF32_SS_TNILNSP_7ScaleInE1ELSR_1EEEEEENSA_6LayoutISE_NSB_IJNSC_ILi0EEESV_SV_EEEEENSB_IJNSA_10UnderscoreESY_SY_EEEEENS7_6detail26Sm90ImplicitGemmTileTraitsINSA_20SM90_TMA_LOAD_IM2COLENSA_14ComposedLayoutINSA_7SwizzleILi3ELi4ELi3EEENSA_18smem_ptr_flag_bitsILi32EEENSU_INSB_IJNSB_IJNSC_ILi8EEENSC_ILi32EEEEEENSB_IJS1A_NSC_ILi2EEEEEENSB_IJSD_S1C_EEEEEENSB_IJNSB_IJS1A_NSC_ILi512EEEEEENSB_IJSD_SH_EEENSB_IJSV_NSC_ILi16384EEEEEEEEEEEEEvEENS12_INSA_13SM90_TMA_LOADENS14_IS16_S18_NSU_INSB_IJNSB_IJS19_S19_EEES1D_S1E_EEENSB_IJS1H_S1I_NSB_IJSV_NSC_ILi4096EEEEEEEEEEEEEvEEEENS_8epilogue10collective6detail29Sm90TmaWarpSpecializedAdapterINS20_15DefaultEpilogueISL_NSB_IJNSB_IJlllEEESD_SV_EEES25_NS1Z_6thread17LinearCombinationISL_Li1EffLNS26_9ScaleType4KindE0ELNS_15FloatRoundStyleE2ESL_EENS_4gemm15EpilogueDefaultEEEEEvvEEEEvNT_6ParamsE)
        /*014c*/ 	.short	0x0210
        /*014e*/ 	.short	0x03f0


	//----- nvinfo : EIATTR_SW_WAR
	.align		4
.L_34:
        /*0150*/ 	.byte	0x04, 0x36
        /*0152*/ 	.short	(.L_36 - .L_35)
.L_35:
        /*0154*/ 	.word	0x00000008
.L_36:


//--------------------- .nv.callgraph             --------------------------
	.section	.nv.callgraph,"",@"SHT_CUDA_CALLGRAPH"
	.align	4
	.sectionentsize	8
	.align		4
        /*0000*/ 	.word	0x00000000
	.align		4
        /*0004*/ 	.word	0xffffffff
	.align		4
        /*0008*/ 	.word	0x00000000
	.align		4
        /*000c*/ 	.word	0xfffffffe
	.align		4
        /*0010*/ 	.word	0x00000000
	.align		4
        /*0014*/ 	.word	0xfffffffd
	.align		4
        /*0018*/ 	.word	0x00000000
	.align		4
        /*001c*/ 	.word	0xfffffffc


//--------------------- .nv.constant4             --------------------------
	.section	.nv.constant4,"a",@progbits
	.align	8
	.align		8
.nv.constant4:
        /*0000*/ 	.dword	_ZN39_INTERNAL_40894bb7_4_k_cu_0590e711_27974cuda3std3__45__cpo5beginE
	.align		8
        /*0008*/ 	.dword	_ZN39_INTERNAL_40894bb7_4_k_cu_0590e711_27974cuda3std3__45__cpo3endE
	.align		8
        /*0010*/ 	.dword	_ZN39_INTERNAL_40894bb7_4_k_cu_0590e711_27974cuda3std3__45__cpo6cbeginE
	.align		8
        /*0018*/ 	.dword	_ZN39_INTERNAL_40894bb7_4_k_cu_0590e711_27974cuda3std3__45__cpo4cendE
	.align		8
        /*0020*/ 	.dword	_ZN39_INTERNAL_40894bb7_4_k_cu_0590e711_27974cuda3std3__441_GLOBAL__N__40894bb7_4_k_cu_0590e711_27976ignoreE
	.align		8
        /*0028*/ 	.dword	_ZN39_INTERNAL_40894bb7_4_k_cu_0590e711_27974cuda3std3__419piecewise_constructE
	.align		8
        /*0030*/ 	.dword	_ZN39_INTERNAL_40894bb7_4_k_cu_0590e711_27974cuda3std3__48in_placeE
	.align		8
        /*0038*/ 	.dword	_ZN39_INTERNAL_40894bb7_4_k_cu_0590e711_27974cuda3std6ranges3__45__cpo4swapE
	.align		8
        /*0040*/ 	.dword	_ZN39_INTERNAL_40894bb7_4_k_cu_0590e711_27974cuda3std6ranges3__45__cpo9iter_moveE
	.align		8
        /*0048*/ 	.dword	_ZN39_INTERNAL_40894bb7_4_k_cu_0590e711_27974cute7productE
	.align		8
        /*0050*/ 	.dword	_ZN39_INTERNAL_40894bb7_4_k_cu_0590e711_27974cute1_E


//--------------------- .text._ZN7cutlass13device_kernelINS_4conv6kernel13ConvUniversalINS1_16ConvProblemShapeILNS1_8OperatorE0ELi2EEENS1_10collective14CollectiveConvINS1_46MainloopSm90TmaGmmaWarpSpecializedImplicitGemmILS5_0ELi2ELi2EN4cute5tupleIJNSA_1CILi1EEESD_SD_EEENS1_36KernelImplicitTmaWarpSpecializedSm90ELi1EEENSB_IJNSC_ILi256EEENSC_ILi64EEENSB_IJSI_EEEEEENS_10tfloat32_tESL_NSA_8TiledMMAINSA_8MMA_AtomIJNSA_4SM904GMMA29MMA_64x64x8_F32TF32TF32_SS_TNILNSP_7ScaleInE1ELSR_1EEEEEENSA_6LayoutISE_NSB_IJNSC_ILi0EEESV_SV_EEEEENSB_IJNSA_10UnderscoreESY_SY_EEEEENS7_6detail26Sm90ImplicitGemmTileTraitsINSA_20SM90_TMA_LOAD_IM2COLENSA_14ComposedLayoutINSA_7SwizzleILi3ELi4ELi3EEENSA_18smem_ptr_flag_bitsILi32EEENSU_INSB_IJNSB_IJNSC_ILi8EEENSC_ILi32EEEEEENSB_IJS1A_NSC_ILi2EEEEEENSB_IJSD_S1C_EEEEEENSB_IJNSB_IJS1A_NSC_ILi512EEEEEENSB_IJSD_SH_EEENSB_IJSV_NSC_ILi16384EEEEEEEEEEEEEvEENS12_INSA_13SM90_TMA_LOADENS14_IS16_S18_NSU_INSB_IJNSB_IJS19_S19_EEES1D_S1E_EEENSB_IJS1H_S1I_NSB_IJSV_NSC_ILi4096EEEEEEEEEEEEEvEEEENS_8epilogue10collective6detail29Sm90TmaWarpSpecializedAdapterINS20_15DefaultEpilogueISL_NSB_IJNSB_IJlllEEESD_SV_EEES25_NS1Z_6thread17LinearCombinationISL_Li1EffLNS26_9ScaleType4KindE0ELNS_15FloatRoundStyleE2ESL_EENS_4gemm15EpilogueDefaultEEEEEvvEEEEvNT_6ParamsE --------------------------
	.section	.text._ZN7cutlass13device_kernelINS_4conv6kernel13ConvUniversalINS1_16ConvProblemShapeILNS1_8OperatorE0ELi2EEENS1_10collective14CollectiveConvINS1_46MainloopSm90TmaGmmaWarpSpecializedImplicitGemmILS5_0ELi2ELi2EN4cute5tupleIJNSA_1CILi1EEESD_SD_EEENS1_36KernelImplicitTmaWarpSpecializedSm90ELi1EEENSB_IJNSC_ILi256EEENSC_ILi64EEENSB_IJSI_EEEEEENS_10tfloat32_tESL_NSA_8TiledMMAINSA_8MMA_AtomIJNSA_4SM904GMMA29MMA_64x64x8_F32TF32TF32_SS_TNILNSP_7ScaleInE1ELSR_1EEEEEENSA_6LayoutISE_NSB_IJNSC_ILi0EEESV_SV_EEEEENSB_IJNSA_10UnderscoreESY_SY_EEEEENS7_6detail26Sm90ImplicitGemmTileTraitsINSA_20SM90_TMA_LOAD_IM2COLENSA_14ComposedLayoutINSA_7SwizzleILi3ELi4ELi3EEENSA_18smem_ptr_flag_bitsILi32EEENSU_INSB_IJNSB_IJNSC_ILi8EEENSC_ILi32EEEEEENSB_IJS1A_NSC_ILi2EEEEEENSB_IJSD_S1C_EEEEEENSB_IJNSB_IJS1A_NSC_ILi512EEEEEENSB_IJSD_SH_EEENSB_IJSV_NSC_ILi16384EEEEEEEEEEEEEvEENS12_INSA_13SM90_TMA_LOADENS14_IS16_S18_NSU_INSB_IJNSB_IJS19_S19_EEES1D_S1E_EEENSB_IJS1H_S1I_NSB_IJSV_NSC_ILi4096EEEEEEEEEEEEEvEEEENS_8epilogue10collective6detail29Sm90TmaWarpSpecializedAdapterINS20_15DefaultEpilogueISL_NSB_IJNSB_IJlllEEESD_SV_EEES25_NS1Z_6thread17LinearCombinationISL_Li1EffLNS26_9ScaleType4KindE0ELNS_15FloatRoundStyleE2ESL_EENS_4gemm15EpilogueDefaultEEEEEvvEEEEvNT_6ParamsE,"ax",@progbits
	.align	128
.text._ZN7cutlass13device_kernelINS_4conv6kernel13ConvUniversalINS1_16ConvProblemShapeILNS1_8OperatorE0ELi2EEENS1_10collective14CollectiveConvINS1_46MainloopSm90TmaGmmaWarpSpecializedImplicitGemmILS5_0ELi2ELi2EN4cute5tupleIJNSA_1CILi1EEESD_SD_EEENS1_36KernelImplicitTmaWarpSpecializedSm90ELi1EEENSB_IJNSC_ILi256EEENSC_ILi64EEENSB_IJSI_EEEEEENS_10tfloat32_tESL_NSA_8TiledMMAINSA_8MMA_AtomIJNSA_4SM904GMMA29MMA_64x64x8_F32TF32TF32_SS_TNILNSP_7ScaleInE1ELSR_1EEEEEENSA_6LayoutISE_NSB_IJNSC_ILi0EEESV_SV_EEEEENSB_IJNSA_10UnderscoreESY_SY_EEEEENS7_6detail26Sm90ImplicitGemmTileTraitsINSA_20SM90_TMA_LOAD_IM2COLENSA_14ComposedLayoutINSA_7SwizzleILi3ELi4ELi3EEENSA_18smem_ptr_flag_bitsILi32EEENSU_INSB_IJNSB_IJNSC_ILi8EEENSC_ILi32EEEEEENSB_IJS1A_NSC_ILi2EEEEEENSB_IJSD_S1C_EEEEEENSB_IJNSB_IJS1A_NSC_ILi512EEEEEENSB_IJSD_SH_EEENSB_IJSV_NSC_ILi16384EEEEEEEEEEEEEvEENS12_INSA_13SM90_TMA_LOADENS14_IS16_S18_NSU_INSB_IJNSB_IJS19_S19_EEES1D_S1E_EEENSB_IJS1H_S1I_NSB_IJSV_NSC_ILi4096EEEEEEEEEEEEEvEEEENS_8epilogue10collective6detail29Sm90TmaWarpSpecializedAdapterINS20_15DefaultEpilogueISL_NSB_IJNSB_IJlllEEESD_SV_EEES25_NS1Z_6thread17LinearCombinationISL_Li1EffLNS26_9ScaleType4KindE0ELNS_15FloatRoundStyleE2ESL_EENS_4gemm15EpilogueDefaultEEEEEvvEEEEvNT_6ParamsE:
        .type           _ZN7cutlass13device_kernelINS_4conv6kernel13ConvUniversalINS1_16ConvProblemShapeILNS1_8OperatorE0ELi2EEENS1_10collective14CollectiveConvINS1_46MainloopSm90TmaGmmaWarpSpecializedImplicitGemmILS5_0ELi2ELi2EN4cute5tupleIJNSA_1CILi1EEESD_SD_EEENS1_36KernelImplicitTmaWarpSpecializedSm90ELi1EEENSB_IJNSC_ILi256EEENSC_ILi64EEENSB_IJSI_EEEEEENS_10tfloat32_tESL_NSA_8TiledMMAINSA_8MMA_AtomIJNSA_4SM904GMMA29MMA_64x64x8_F32TF32TF32_SS_TNILNSP_7ScaleInE1ELSR_1EEEEEENSA_6LayoutISE_NSB_IJNSC_ILi0EEESV_SV_EEEEENSB_IJNSA_10UnderscoreESY_SY_EEEEENS7_6detail26Sm90ImplicitGemmTileTraitsINSA_20SM90_TMA_LOAD_IM2COLENSA_14ComposedLayoutINSA_7SwizzleILi3ELi4ELi3EEENSA_18smem_ptr_flag_bitsILi32EEENSU_INSB_IJNSB_IJNSC_ILi8EEENSC_ILi32EEEEEENSB_IJS1A_NSC_ILi2EEEEEENSB_IJSD_S1C_EEEEEENSB_IJNSB_IJS1A_NSC_ILi512EEEEEENSB_IJSD_SH_EEENSB_IJSV_NSC_ILi16384EEEEEEEEEEEEEvEENS12_INSA_13SM90_TMA_LOADENS14_IS16_S18_NSU_INSB_IJNSB_IJS19_S19_EEES1D_S1E_EEENSB_IJS1H_S1I_NSB_IJSV_NSC_ILi4096EEEEEEEEEEEEEvEEEENS_8epilogue10collective6detail29Sm90TmaWarpSpecializedAdapterINS20_15DefaultEpilogueISL_NSB_IJNSB_IJlllEEESD_SV_EEES25_NS1Z_6thread17LinearCombinationISL_Li1EffLNS26_9ScaleType4KindE0ELNS_15FloatRoundStyleE2ESL_EENS_4gemm15EpilogueDefaultEEEEEvvEEEEvNT_6ParamsE,@function
        .size           _ZN7cutlass13device_kernelINS_4conv6kernel13ConvUniversalINS1_16ConvProblemShapeILNS1_8OperatorE0ELi2EEENS1_10collective14CollectiveConvINS1_46MainloopSm90TmaGmmaWarpSpecializedImplicitGemmILS5_0ELi2ELi2EN4cute5tupleIJNSA_1CILi1EEESD_SD_EEENS1_36KernelImplicitTmaWarpSpecializedSm90ELi1EEENSB_IJNSC_ILi256EEENSC_ILi64EEENSB_IJSI_EEEEEENS_10tfloat32_tESL_NSA_8TiledMMAINSA_8MMA_AtomIJNSA_4SM904GMMA29MMA_64x64x8_F32TF32TF32_SS_TNILNSP_7ScaleInE1ELSR_1EEEEEENSA_6LayoutISE_NSB_IJNSC_ILi0EEESV_SV_EEEEENSB_IJNSA_10UnderscoreESY_SY_EEEEENS7_6detail26Sm90ImplicitGemmTileTraitsINSA_20SM90_TMA_LOAD_IM2COLENSA_14ComposedLayoutINSA_7SwizzleILi3ELi4ELi3EEENSA_18smem_ptr_flag_bitsILi32EEENSU_INSB_IJNSB_IJNSC_ILi8EEENSC_ILi32EEEEEENSB_IJS1A_NSC_ILi2EEEEEENSB_IJSD_S1C_EEEEEENSB_IJNSB_IJS1A_NSC_ILi512EEEEEENSB_IJSD_SH_EEENSB_IJSV_NSC_ILi16384EEEEEEEEEEEEEvEENS12_INSA_13SM90_TMA_LOADENS14_IS16_S18_NSU_INSB_IJNSB_IJS19_S19_EEES1D_S1E_EEENSB_IJS1H_S1I_NSB_IJSV_NSC_ILi4096EEEEEEEEEEEEEvEEEENS_8epilogue10collective6detail29Sm90TmaWarpSpecializedAdapterINS20_15DefaultEpilogueISL_NSB_IJNSB_IJlllEEESD_SV_EEES25_NS1Z_6thread17LinearCombinationISL_Li1EffLNS26_9ScaleType4KindE0ELNS_15FloatRoundStyleE2ESL_EENS_4gemm15EpilogueDefaultEEEEEvvEEEEvNT_6ParamsE,(.L_x_251 - _ZN7cutlass13device_kernelINS_4conv6kernel13ConvUniversalINS1_16ConvProblemShapeILNS1_8OperatorE0ELi2EEENS1_10collective14CollectiveConvINS1_46MainloopSm90TmaGmmaWarpSpecializedImplicitGemmILS5_0ELi2ELi2EN4cute5tupleIJNSA_1CILi1EEESD_SD_EEENS1_36KernelImplicitTmaWarpSpecializedSm90ELi1EEENSB_IJNSC_ILi256EEENSC_ILi64EEENSB_IJSI_EEEEEENS_10tfloat32_tESL_NSA_8TiledMMAINSA_8MMA_AtomIJNSA_4SM904GMMA29MMA_64x64x8_F32TF32TF32_SS_TNILNSP_7ScaleInE1ELSR_1EEEEEENSA_6LayoutISE_NSB_IJNSC_ILi0EEESV_SV_EEEEENSB_IJNSA_10UnderscoreESY_SY_EEEEENS7_6detail26Sm90ImplicitGemmTileTraitsINSA_20SM90_TMA_LOAD_IM2COLENSA_14ComposedLayoutINSA_7SwizzleILi3ELi4ELi3EEENSA_18smem_ptr_flag_bitsILi32EEENSU_INSB_IJNSB_IJNSC_ILi8EEENSC_ILi32EEEEEENSB_IJS1A_NSC_ILi2EEEEEENSB_IJSD_S1C_EEEEEENSB_IJNSB_IJS1A_NSC_ILi512EEEEEENSB_IJSD_SH_EEENSB_IJSV_NSC_ILi16384EEEEEEEEEEEEEvEENS12_INSA_13SM90_TMA_LOADENS14_IS16_S18_NSU_INSB_IJNSB_IJS19_S19_EEES1D_S1E_EEENSB_IJS1H_S1I_NSB_IJSV_NSC_ILi4096EEEEEEEEEEEEEvEEEENS_8epilogue10collective6detail29Sm90TmaWarpSpecializedAdapterINS20_15DefaultEpilogueISL_NSB_IJNSB_IJlllEEESD_SV_EEES25_NS1Z_6thread17LinearCombinationISL_Li1EffLNS26_9ScaleType4KindE0ELNS_15FloatRoundStyleE2ESL_EENS_4gemm15EpilogueDefaultEEEEEvvEEEEvNT_6ParamsE)
        .other          _ZN7cutlass13device_kernelINS_4conv6kernel13ConvUniversalINS1_16ConvProblemShapeILNS1_8OperatorE0ELi2EEENS1_10collective14CollectiveConvINS1_46MainloopSm90TmaGmmaWarpSpecializedImplicitGemmILS5_0ELi2ELi2EN4cute5tupleIJNSA_1CILi1EEESD_SD_EEENS1_36KernelImplicitTmaWarpSpecializedSm90ELi1EEENSB_IJNSC_ILi256EEENSC_ILi64EEENSB_IJSI_EEEEEENS_10tfloat32_tESL_NSA_8TiledMMAINSA_8MMA_AtomIJNSA_4SM904GMMA29MMA_64x64x8_F32TF32TF32_SS_TNILNSP_7ScaleInE1ELSR_1EEEEEENSA_6LayoutISE_NSB_IJNSC_ILi0EEESV_SV_EEEEENSB_IJNSA_10UnderscoreESY_SY_EEEEENS7_6detail26Sm90ImplicitGemmTileTraitsINSA_20SM90_TMA_LOAD_IM2COLENSA_14ComposedLayoutINSA_7SwizzleILi3ELi4ELi3EEENSA_18smem_ptr_flag_bitsILi32EEENSU_INSB_IJNSB_IJNSC_ILi8EEENSC_ILi32EEEEEENSB_IJS1A_NSC_ILi2EEEEEENSB_IJSD_S1C_EEEEEENSB_IJNSB_IJS1A_NSC_ILi512EEEEEENSB_IJSD_SH_EEENSB_IJSV_NSC_ILi16384EEEEEEEEEEEEEvEENS12_INSA_13SM90_TMA_LOADENS14_IS16_S18_NSU_INSB_IJNSB_IJS19_S19_EEES1D_S1E_EEENSB_IJS1H_S1I_NSB_IJSV_NSC_ILi4096EEEEEEEEEEEEEvEEEENS_8epilogue10collective6detail29Sm90TmaWarpSpecializedAdapterINS20_15DefaultEpilogueISL_NSB_IJNSB_IJlllEEESD_SV_EEES25_NS1Z_6thread17LinearCombinationISL_Li1EffLNS26_9ScaleType4KindE0ELNS_15FloatRoundStyleE2ESL_EENS_4gemm15EpilogueDefaultEEEEEvvEEEEvNT_6ParamsE,@"STO_CUDA_ENTRY STV_DEFAULT"
_ZN7cutlass13device_kernelINS_4conv6kernel13ConvUniversalINS1_16ConvProblemShapeILNS1_8OperatorE0ELi2EEENS1_10collective14CollectiveConvINS1_46MainloopSm90TmaGmmaWarpSpecializedImplicitGemmILS5_0ELi2ELi2EN4cute5tupleIJNSA_1CILi1EEESD_SD_EEENS1_36KernelImplicitTmaWarpSpecializedSm90ELi1EEENSB_IJNSC_ILi256EEENSC_ILi64EEENSB_IJSI_EEEEEENS_10tfloat32_tESL_NSA_8TiledMMAINSA_8MMA_AtomIJNSA_4SM904GMMA29MMA_64x64x8_F32TF32TF32_SS_TNILNSP_7ScaleInE1ELSR_1EEEEEENSA_6LayoutISE_NSB_IJNSC_ILi0EEESV_SV_EEEEENSB_IJNSA_10UnderscoreESY_SY_EEEEENS7_6detail26Sm90ImplicitGemmTileTraitsINSA_20SM90_TMA_LOAD_IM2COLENSA_14ComposedLayoutINSA_7SwizzleILi3ELi4ELi3EEENSA_18smem_ptr_flag_bitsILi32EEENSU_INSB_IJNSB_IJNSC_ILi8EEENSC_ILi32EEEEEENSB_IJS1A_NSC_ILi2EEEEEENSB_IJSD_S1C_EEEEEENSB_IJNSB_IJS1A_NSC_ILi512EEEEEENSB_IJSD_SH_EEENSB_IJSV_NSC_ILi16384EEEEEEEEEEEEEvEENS12_INSA_13SM90_TMA_LOADENS14_IS16_S18_NSU_INSB_IJNSB_IJS19_S19_EEES1D_S1E_EEENSB_IJS1H_S1I_NSB_IJSV_NSC_ILi4096EEEEEEEEEEEEEvEEEENS_8epilogue10collective6detail29Sm90TmaWarpSpecializedAdapterINS20_15DefaultEpilogueISL_NSB_IJNSB_IJlllEEESD_SV_EEES25_NS1Z_6thread17LinearCombinationISL_Li1EffLNS26_9ScaleType4KindE0ELNS_15FloatRoundStyleE2ESL_EENS_4gemm15EpilogueDefaultEEEEEvvEEEEvNT_6ParamsE:
[----:B------:R-:W-:Y:S01]  /*0000*/  LDC R1, c[0x0][0x28] ;  /* 0x00000a00ff017b82 */ /* 0x000fe20000000800 */
[----:B------:R-:W0:Y:S01]  /*0010*/  S2R R6, SR_TID.X ;  /* 0x0000000000067919 */ /* 0x000e220000002100 */
[----:B------:R-:W-:Y:S01]  /*0020*/  ELECT P0, URZ, PT ;  /* 0x00000000003f782f */ /* 0x000fe20003800000 */
[----:B------:R-:W-:Y:S01]  /*0030*/  BSSY B0, `(.L_x_0) ;  /* 0x000000f000007945 */ /* 0x000fe20003800000 */
[--C-:B0-----:R-:W-:Y:S02]  /*0040*/  SHF.R.U32.HI R0, RZ, 0x5, R6.reuse ;  /* 0x00000005ff007819 */ /* 0x101fe40000011606 */
[----:B------:R-:W-:-:S03]  /*0050*/  SHF.R.U32.HI R3, RZ, 0x7, R6 ;  /* 0x00000007ff037819 */ /* 0x000fc60000011606 */
[----:B------:R-:W0:Y:S04]  /*0060*/  SHFL.IDX PT, R2, R0, RZ, 0x1f ;  /* 0x00001fff00027589 */ /* 0x000e2800000e0000 */
[----:B------:R1:W2:Y:S01]  /*0070*/  SHFL.IDX PT, R5, R3, RZ, 0x1f ;  /* 0x00001fff03057589 */ /* 0x0002a200000e0000 */
[----:B0-----:R-:W-:-:S13]  /*0080*/  ISETP.NE.OR P0, PT, R2, RZ, !P0 ;  /* 0x000000ff0200720c */ /* 0x001fda0004705670 */
[----:B-12---:R-:W-:Y:S05]  /*0090*/  @P0 BRA `(.L_x_1) ;  /* 0x0000000000200947 */ /* 0x006fea0003800000 */
[----:B------:R-:W-:Y:S02]  /*00a0*/  ULDC.64 UR4, c[0x0][0x198] ;  /* 0x0000660000047ab9 */ /* 0x000fe40000000a00 */
[----:B------:R-:W-:Y:S02]  /*00b0*/  UIADD3 UR6, UP0, UR4, 0xf0, URZ ;  /* 0x000000f004067890 */ /* 0x000fe4000ff1e03f */
[----:B------:R-:W-:Y:S02]  /*00c0*/  UIADD3 UR4, UP1, UR4, 0x1f0, URZ ;  /* 0x000001f004047890 */ /* 0x000fe4000ff3e03f */
[----:B------:R-:W-:Y:S02]  /*00d0*/  UIADD3.X UR7, URZ, UR5, URZ, UP0, !UPT ;  /* 0x000000053f077290 */ /* 0x000fe400087fe43f */
[----:B------:R-:W-:-:S07]  /*00e0*/  UIADD3.X UR5, URZ, UR5, URZ, UP1, !UPT ;  /* 0x000000053f057290 */ /* 0x000fce0008ffe43f */
[----:B------:R0:W-:Y:S02]  /*00f0*/  UTMACCTL.PF [UR6] ;  /* 0x00000000060079b9 */ /* 0x0001e40008040000 */
[----:B------:R0:W-:Y:S02]  /*0100*/  UTMACCTL.PF [UR4] ;  /* 0x00000000040079b9 */ /* 0x0001e40008040000 */
[----:B0-----:R-:W-:Y:S01]  /*0110*/  NOP ;  /* 0x0000000000007918 */ /* 0x001fe20000000000 */
.L_x_1:
[----:B------:R-:W-:Y:S05]  /*0120*/  BSYNC B0 ;  /* 0x0000000000007941 */ /* 0x000fea0003800000 */
.L_x_0:
[----:B------:R-:W0:Y:S01]  /*0130*/  SHFL.IDX PT, R0, R0, RZ, 0x1f ;  /* 0x00001fff00007589 */ /* 0x000e2200000e0000 */
[----:B------:R-:W-:-:S04]  /*0140*/  SHF.R.S32.HI R3, RZ, 0x1f, R2 ;  /* 0x0000001fff037819 */ /* 0x000fc80000011402 */
[----:B------:R-:W-:Y:S02]  /*0150*/  LEA.HI R3, R3, R2, RZ, 0x2 ;  /* 0x0000000203037211 */ /* 0x000fe400078f10ff */
[----:B0-----:R-:W-:-:S13]  /*0160*/  ISETP.NE.AND P0, PT, R0, RZ, PT ;  /* 0x000000ff0000720c */ /* 0x001fda0003f05270 */
[----:B------:R-:W-:Y:S05]  /*0170*/  @P0 BRA `(.L_x_2) ;  /* 0x0000000000480947 */ /* 0x000fea0003800000 */
[----:B------:R-:W0:Y:S01]  /*0180*/  S2UR UR8, SR_CgaCtaId ;  /* 0x00000000000879c3 */ /* 0x000e220000008800 */
[----:B------:R-:W-:Y:S01]  /*0190*/  UMOV UR4, 0x400 ;  /* 0x0000040000047882 */ /* 0x000fe20000000000 */
[----:B------:R-:W-:Y:S01]  /*01a0*/  UMOV UR5, 0x1 ;  /* 0x0000000100057882 */ /* 0x000fe20000000000 */
[----:B------:R-:W-:Y:S01]  /*01b0*/  UMOV UR6, 0x80 ;  /* 0x0000008000067882 */ /* 0x000fe20000000000 */
[----:B------:R-:W-:Y:S01]  /*01c0*/  ELECT P0, URZ, PT ;  /* 0x00000000003f782f */ /* 0x000fe20003800000 */
[----:B------:R-:W-:-:S04]  /*01d0*/  UIADD3 UR6, -UR6, 0x100000, URZ ;  /* 0x0010000006067890 */ /* 0x000fc8000fffe13f */
[----:B------:R-:W-:Y:S02]  /*01e0*/  USHF.L.U32 UR7, UR6, 0xb, URZ ;  /* 0x0000000b06077899 */ /* 0x000fe4000800063f */
[----:B------:R-:W-:Y:S02]  /*01f0*/  USHF.L.U32 UR6, UR6, 0x1, URZ ;  /* 0x0000000106067899 */ /* 0x000fe4000800063f */
[----:B0-----:R-:W-:Y:S02]  /*0200*/  ULEA UR8, UR8, UR4, 0x18 ;  /* 0x0000000408087291 */ /* 0x001fe4000f8ec03f */
[----:B------:R-:W-:-:S04]  /*0210*/  UIADD3 UR4, -UR5, 0x100000, URZ ;  /* 0x0010000005047890 */ /* 0x000fc8000fffe13f */
[----:B------:R-:W-:Y:S02]  /*0220*/  USHF.L.U32 UR5, UR4, 0xb, URZ ;  /* 0x0000000b04057899 */ /* 0x000fe4000800063f */
[----:B------:R-:W-:Y:S01]  /*0230*/  USHF.L.U32 UR4, UR4, 0x1, URZ ;  /* 0x0000000104047899 */ /* 0x000fe2000800063f */
[----:B------:R-:W0:Y:S11]  /*0240*/  FENCE.VIEW.ASYNC.S ;  /* 0x00000000000073c6 */ /* 0x000e360000000000 */
[----:B0-----:R0:W1:Y:S01]  /*0250*/  SYNCS.EXCH.64 URZ, [UR8+0x28000], UR4 ;  /* 0x02800004083f75b2 */ /* 0x0010620008000100 */
[----:B------:R0:W2:Y:S01]  /*0260*/  SYNCS.EXCH.64 URZ, [UR8+0x28010], UR6 ;  /* 0x02801006083f75b2 */ /* 0x0000a20008000100 */
[----:B------:R0:W3:Y:S01]  /*0270*/  SYNCS.EXCH.64 URZ, [UR8+0x28008], UR4 ;  /* 0x02800804083f75b2 */ /* 0x0000e20008000100 */
[----:B------:R0:W4:Y:S01]  /*0280*/  SYNCS.EXCH.64 URZ, [UR8+0x28018], UR6 ;  /* 0x02801806083f75b2 */ /* 0x0001220008000100 */
[----:B------:R-:W-:Y:S01]  /*0290*/  NOP ;  /* 0x0000000000007918 */ /* 0x000fe20000000000 */
.L_x_2:
[----:B0-----:R-:W-:Y:S01]  /*02a0*/  ULDC.64 UR4, c[0x0][0x598] ;  /* 0x0001660000047ab9 */ /* 0x001fe20000000a00 */
[----:B------:R-:W-:Y:S01]  /*02b0*/  LOP3.LUT R3, R3, 0xfffffffc, RZ, 0xc0, !PT ;  /* 0xfffffffc03037812 */ /* 0x000fe200078ec0ff */
[----:B------:R-:W-:Y:S01]  /*02c0*/  NOP ;  /* 0x0000000000007918 */ /* 0x000fe20000000000 */
[----:B------:R-:W-:Y:S01]  /*02d0*/  ISETP.NE.U32.AND P0, PT, RZ, UR4, PT ;  /* 0x00000004ff007c0c */ /* 0x000fe2000bf05070 */
[----:B------:R-:W-:Y:S01]  /*02e0*/  NOP ;  /* 0x0000000000007918 */ /* 0x000fe20000000000 */
[----:B-1234-:R-:W-:Y:S01]  /*02f0*/  BAR.SYNC.DEFER_BLOCKING 0x0 ;  /* 0x0000000000007b1d */ /* 0x01efe20000010000 */
[----:B------:R-:W-:Y:S01]  /*0300*/  IMAD.IADD R4, R2, 0x1, -R3 ;  /* 0x0000000102047824 */ /* 0x000fe200078e0a03 */
[----:B------:R-:W-:Y:S02]  /*0310*/  ISETP.NE.AND.EX P0, PT, RZ, UR5, PT, P0 ;  /* 0x00000005ff007c0c */ /* 0x000fe4000bf05300 */
[C---:B------:R-:W-:Y:S02]  /*0320*/  ISETP.NE.AND P2, PT, R5.reuse, 0x1, PT ;  /* 0x000000010500780c */ /* 0x040fe40003f45270 */
[----:B------:R-:W-:Y:S01]  /*0330*/  LOP3.LUT P1, RZ, R5, R4, RZ, 0xfc, !PT ;  /* 0x0000000405ff7212 */ /* 0x000fe2000782fcff */
[----:B------:R-:W-:-:S03]  /*0340*/  ULDC.64 UR14, c[0x0][0x208] ;  /* 0x00008200000e7ab9 */ /* 0x000fc60000000a00 */
[----:B------:R-:W-:-:S04]  /*0350*/  SEL R0, RZ, 0x1, P1 ;  /* 0x00000001ff007807 */ /* 0x000fc80000800000 */
[----:B------:R-:W-:Y:S01]  /*0360*/  SEL R0, R0, 0x2, P2 ;  /* 0x0000000200007807 */ /* 0x000fe20001000000 */
[----:B------:R-:W-:Y:S06]  /*0370*/  @!P0 BRA `(.L_x_3) ;  /* 0x00000000001c8947 */ /* 0x000fec0003800000 */
[----:B------:R-:W0:Y:S02]  /*0380*/  LDC.64 R2, c[0x0][0x598] ;  /* 0x00016600ff027b82 */ /* 0x000e240000000a00 */
[----:B0-----:R-:W2:Y:S02]  /*0390*/  LDG.E.64 R2, desc[UR14][R2.64] ;  /* 0x0000000e02027981 */ /* 0x001ea4000c1e1b00 */
[----:B--2---:R-:W-:-:S04]  /*03a0*/  ISETP.NE.U32.AND P0, PT, R2, RZ, PT ;  /* 0x000000ff0200720c */ /* 0x004fc80003f05070 */
[----:B------:R-:W-:-:S13]  /*03b0*/  ISETP.NE.AND.EX P0, PT, R3, RZ, PT, P0 ;  /* 0x000000ff0300720c */ /* 0x000fda0003f05300 */
[----:B------:R-:W-:Y:S05]  /*03c0*/  @!P0 BRA `(.L_x_3) ;  /* 0x0000000000088947 */ /* 0x000fea0003800000 */
[----:B------:R2:W5:Y:S01]  /*03d0*/  LD.E R11, desc[UR14][R2.64] ;  /* 0x0000000e020b7980 */ /* 0x000562000c101900 */
[----:B------:R-:W-:Y:S05]  /*03e0*/  BRA `(.L_x_4) ;  /* 0x0000000000207947 */ /* 0x000fea0003800000 */
.L_x_3:
[----:B------:R-:W-:Y:S02]  /*03f0*/  ULDC.64 UR4, c[0x0][0x588] ;  /* 0x0001620000047ab9 */ /* 0x000fe40000000a00 */
[----:B------:R-:W-:-:S04]  /*0400*/  ISETP.NE.U32.AND P0, PT, RZ, UR4, PT ;  /* 0x00000004ff007c0c */ /* 0x000fc8000bf05070 */
[----:B------:R-:W-:-:S13]  /*0410*/  ISETP.NE.AND.EX P0, PT, RZ, UR5, PT, P0 ;  /* 0x00000005ff007c0c */ /* 0x000fda000bf05300 */
[----:B------:R-:W-:Y:S05]  /*0420*/  @!P0 BRA `(.L_x_5) ;  /* 0x00000000000c8947 */ /* 0x000fea0003800000 */
[----:B------:R-:W0:Y:S02]  /*0430*/  LDC.64 R2, c[0x0][0x588] ;  /* 0x00016200ff027b82 */ /* 0x000e240000000a00 */
[----:B0-----:R1:W5:Y:S01]  /*0440*/  LDG.E R11, desc[UR14][R2.64] ;  /* 0x0000000e020b7981 */ /* 0x001362000c1e1900 */
[----:B------:R-:W-:Y:S05]  /*0450*/  BRA `(.L_x_4) ;  /* 0x0000000000047947 */ /* 0x000fea0003800000 */
.L_x_5:
[----:B------:R-:W0:Y:S02]  /*0460*/  LDC R11, c[0x0][0x580] ;  /* 0x00016000ff0b7b82 */ /* 0x000e240000000800 */
.L_x_4:
[----:B------:R-:W-:Y:S02]  /*0470*/  ULDC.64 UR4, c[0x0][0x5a0] ;  /* 0x0001680000047ab9 */ /* 0x000fe40000000a00 */
[----:B------:R-:W-:-:S04]  /*0480*/  ISETP.NE.U32.AND P0, PT, RZ, UR4, PT ;  /* 0x00000004ff007c0c */ /* 0x000fc8000bf05070 */
[----:B------:R-:W-:-:S13]  /*0490*/  ISETP.NE.AND.EX P0, PT, RZ, UR5, PT, P0 ;  /* 0x00000005ff007c0c */ /* 0x000fda000bf05300 */
[----:B------:R-:W-:Y:S05]  /*04a0*/  @!P0 BRA `(.L_x_6) ;  /* 0x00000000001c8947 */ /* 0x000fea0003800000 */
[----:B-12---:R-:W1:Y:S02]  /*04b0*/  LDC.64 R2, c[0x0][0x5a0] ;  /* 0x00016800ff027b82 */ /* 0x006e640000000a00 */
[----:B-1----:R-:W2:Y:S02]  /*04c0*/  LDG.E.64 R2, desc[UR14][R2.64] ;  /* 0x0000000e02027981 */ /* 0x002ea4000c1e1b00 */
[----:B--2---:R-:W-:-:S04]  /*04d0*/  ISETP.NE.U32.AND P0, PT, R2, RZ, PT ;  /* 0x000000ff0200720c */ /* 0x004fc80003f05070 */
[----:B------:R-:W-:-:S13]  /*04e0*/  ISETP.NE.AND.EX P0, PT, R3, RZ, PT, P0 ;  /* 0x000000ff0300720c */ /* 0x000fda0003f05300 */
[----:B------:R-:W-:Y:S05]  /*04f0*/  @!P0 BRA `(.L_x_6) ;  /* 0x0000000000088947 */ /* 0x000fea0003800000 */
[----:B------:R1:W5:Y:S01]  /*0500*/  LD.E R14, desc[UR14][R2.64] ;  /* 0x0000000e020e7980 */ /* 0x000362000c101900 */
[----:B------:R-:W-:Y:S05]  /*0510*/  BRA `(.L_x_7) ;  /* 0x0000000000207947 */ /* 0x000fea0003800000 */
.L_x_6:
[----:B------:R-:W-:Y:S02]  /*0520*/  ULDC.64 UR4, c[0x0][0x590] ;  /* 0x0001640000047ab9 */ /* 0x000fe40000000a00 */
[----:B------:R-:W-:-:S04]  /*0530*/  ISETP.NE.U32.AND P0, PT, RZ, UR4, PT ;  /* 0x00000004ff007c0c */ /* 0x000fc8000bf05070 */
[----:B------:R-:W-:-:S13]  /*0540*/  ISETP.NE.AND.EX P0, PT, RZ, UR5, PT, P0 ;  /* 0x00000005ff007c0c */ /* 0x000fda000bf05300 */
[----:B------:R-:W-:Y:S05]  /*0550*/  @!P0 BRA `(.L_x_8) ;  /* 0x00000000000c8947 */ /* 0x000fea0003800000 */
[----:B------:R-:W3:Y:S02]  /*0560*/  LDC.64 R14, c[0x0][0x590] ;  /* 0x00016400ff0e7b82 */ /* 0x000ee40000000a00 */
[----:B---3--:R4:W5:Y:S01]  /*0570*/  LDG.E R14, desc[UR14][R14.64] ;  /* 0x0000000e0e0e7981 */ /* 0x008962000c1e1900 */
[----:B------:R-:W-:Y:S05]  /*0580*/  BRA `(.L_x_7) ;  /* 0x0000000000047947 */ /* 0x000fea0003800000 */
.L_x_8:
[----:B------:R-:W3:Y:S02]  /*0590*/  LDC R14, c[0x0][0x584] ;  /* 0x00016100ff0e7b82 */ /* 0x000ee40000000800 */
.L_x_7:
[----:B-12---:R-:W1:Y:S01]  /*05a0*/  LDC.64 R2, c[0x0][0x3c8] ;  /* 0x0000f200ff027b82 */ /* 0x006e620000000a00 */
[----:B------:R-:W-:Y:S01]  /*05b0*/  ULDC UR4, c[0x0][0x3c4] ;  /* 0x0000f10000047ab9 */ /* 0x000fe20000000800 */
[----:B------:R-:W-:Y:S01]  /*05c0*/  ISETP.NE.AND P0, PT, R5, RZ, PT ;  /* 0x000000ff0500720c */ /* 0x000fe20003f05270 */
[----:B------:R-:W-:-:S04]  /*05d0*/  UIADD3 UR4, UR4, 0x3f, URZ ;  /* 0x0000003f04047890 */ /* 0x000fc8000fffe03f */
[----:B------:R-:W-:-:S04]  /*05e0*/  USHF.R.S32.HI UR5, URZ, 0x1f, UR4 ;  /* 0x0000001f3f057899 */ /* 0x000fc80008011404 */
[----:B------:R-:W-:-:S04]  /*05f0*/  ULEA.HI UR5, UR5, UR4, URZ, 0x6 ;  /* 0x0000000405057291 */ /* 0x000fc8000f8f303f */
[----:B------:R-:W-:-:S06]  /*0600*/  USHF.R.S32.HI UR6, URZ, 0x6, UR5 ;  /* 0x000000063f067899 */ /* 0x000fcc0008011405 */
[----:B------:R-:W-:Y:S02]  /*0610*/  IMAD.U32 R28, RZ, RZ, UR6 ;  /* 0x00000006ff1c7e24 */ /* 0x000fe4000f8e00ff */
[----:B-1----:R-:W-:-:S04]  /*0620*/  IMAD R2, R2, UR6, RZ ;  /* 0x0000000602027c24 */ /* 0x002fc8000f8e02ff */
[----:B------:R-:W-:Y:S01]  /*0630*/  IMAD R2, R2, R3, RZ ;  /* 0x0000000302027224 */ /* 0x000fe200078e02ff */
[----:B------:R-:W-:Y:S06]  /*0640*/  @!P0 BRA `(.L_x_9) ;  /* 0x000000bc00808947 */ /* 0x000fec0003800000 */
[----:B------:R-:W-:-:S13]  /*0650*/  ISETP.NE.AND P0, PT, R5, 0x1, PT ;  /* 0x000000010500780c */ /* 0x000fda0003f05270 */
[----:B------:R-:W-:Y:S05]  /*0660*/  @P0 EXIT ;  /* 0x000000000000094d */ /* 0x000fea0003800000 */
[----:B------:R-:W-:Y:S01]  /*0670*/  ISETP.GE.AND P0, PT, R2, 0x1, PT ;  /* 0x000000010200780c */ /* 0x000fe20003f06270 */
[----:B------:R-:W-:Y:S01]  /*0680*/  UMOV UR4, URZ ;  /* 0x0000003f00047c82 */ /* 0x000fe20008000000 */
[----:B------:R-:W-:Y:S02]  /*0690*/  CS2R R54, SRZ ;  /* 0x0000000000367805 */ /* 0x000fe4000001ff00 */
[----:B------:R-:W-:Y:S02]  /*06a0*/  CS2R R120, SRZ ;  /* 0x0000000000787805 */ /* 0x000fe4000001ff00 */
[----:B------:R-:W-:Y:S02]  /*06b0*/  CS2R R122, SRZ ;  /* 0x00000000007a7805 */ /* 0x000fe4000001ff00 */
[----:B------:R-:W-:Y:S02]  /*06c0*/  CS2R R124, SRZ ;  /* 0x00000000007c7805 */ /* 0x000fe4000001ff00 */
[----:B------:R-:W-:-:S02]  /*06d0*/  CS2R R126, SRZ ;  /* 0x00000000007e7805 */ /* 0x000fc4000001ff00 */
[----:B------:R-:W-:Y:S02]  /*06e0*/  CS2R R128, SRZ ;  /* 0x0000000000807805 */ /* 0x000fe4000001ff00 */
        /* <DEDUP_REMOVED lines=57> */
[----:B------:R-:W-:Y:S01]  /*0a80*/  CS2R R52, SRZ ;  /* 0x0000000000347805 */ /* 0x000fe2000001ff00 */
[----:B------:R-:W-:Y:S06]  /*0a90*/  @!P0 BRA `(.L_x_10) ;  /* 0x0000000800788947 */ /* 0x000fec0003800000 */
[----:B------:R-:W-:-:S04]  /*0aa0*/  LOP3.LUT R3, R0, 0x1, RZ, 0xfc, !PT ;  /* 0x0000000100037812 */ /* 0x000fc800078efcff */
[----:B------:R-:W-:-:S13]  /*0ab0*/  ISETP.NE.AND P1, PT, R3, 0x3, PT ;  /* 0x000000030300780c */ /* 0x000fda0003f25270 */
[----:B------:R-:W-:Y:S05]  /*0ac0*/  @!P1 BRA `(.L_x_11) ;  /* 0x0000000000049947 */ /* 0x000fea0003800000 */
[----:B------:R-:W-:Y:S01]  /*0ad0*/  BPT.TRAP 0x1 ;  /* 0x000000040000795c */ /* 0x000fe20000300000 */
.L_x_11:
[----:B------:R-:W1:Y:S01]  /*0ae0*/  S2UR UR5, SR_CgaCtaId ;  /* 0x00000000000579c3 */ /* 0x000e620000008800 */
[----:B------:R-:W-:Y:S01]  /*0af0*/  SHF.L.U32 R3, RZ, 0x1f, RZ ;  /* 0x0000001fff037819 */ /* 0x000fe200000006ff */
[----:B------:R-:W-:Y:S02]  /*0b00*/  UMOV UR4, 0x400 ;  /* 0x0000040000047882 */ /* 0x000fe40000000000 */
[----:B-1----:R-:W-:-:S12]  /*0b10*/  ULEA UR4, UR5, UR4, 0x18 ;  /* 0x0000000405047291 */ /* 0x002fd8000f8ec03f */
.L_x_12:
[----:B-1----:R-:W-:-:S04]  /*0b20*/  IMAD.U32 R4, RZ, RZ, UR4 ;  /* 0x00000004ff047e24 */ /* 0x002fc8000f8e00ff */
[----:B------:R1:W2:Y:S03]  /*0b30*/  SYNCS.PHASECHK.TRANS64.TRYWAIT P1, [R4+URZ+0x28000], R3 ;  /* 0x02800003040075a7 */ /* 0x0002a6000802017f */
[----:B--2---:R-:W-:Y:S05]  /*0b40*/  @!P1 NANOSLEEP.SYNCS 0x989680 ;  /* 0x009896800000995d */ /* 0x004fea0003900000 */
[----:B------:R-:W2:Y:S02]  /*0b50*/  @!P1 SYNCS.PHASECHK.TRANS64 P1, [R4+URZ+0x28000], R3 ;  /* 0x02800003040095a7 */ /* 0x000ea4000802007f */
[----:B--2---:R-:W-:Y:S05]  /*0b60*/  @!P1 BRA `(.L_x_12) ;  /* 0xfffffffc00ec9947 */ /* 0x004fea000383ffff */
[----:B------:R-:W-:Y:S01]  /*0b70*/  UIADD3 UR5, UR4, 0x20000, URZ ;  /* 0x0002000004057890 */ /* 0x000fe2000fffe03f */
[----:B------:R-:W-:Y:S01]  /*0b80*/  WARPGROUP.ARRIVE ;  /* 0x00000000000079c5 */ /* 0x000fe20000000000 */
[----:B------:R-:W-:Y:S02]  /*0b90*/  USHF.R.U32.HI UR4, URZ, 0x4, UR4 ;  /* 0x000000043f047899 */ /* 0x000fe40008011604 */
[----:B------:R-:W-:Y:S02]  /*0ba0*/  USHF.R.U32.HI UR5, URZ, 0x4, UR5 ;  /* 0x000000043f057899 */ /* 0x000fe40008011605 */
[----:B------:R-:W-:Y:S02]  /*0bb0*/  ULOP3.LUT UR4, UR4, 0x3fff, URZ, 0xc0, !UPT ;  /* 0x00003fff04047892 */ /* 0x000fe4000f8ec03f */
[----:B------:R-:W-:Y:S02]  /*0bc0*/  ULOP3.LUT UR5, UR5, 0x3fff, URZ, 0xc0, !UPT ;  /* 0x00003fff05057892 */ /* 0x000fe4000f8ec03f */
[----:B------:R-:W-:-:S02]  /*0bd0*/  ULOP3.LUT UR4, UR4, 0x10000, URZ, 0xfc, !UPT ;  /* 0x0001000004047892 */ /* 0x000fc4000f8efc3f */
[----:B------:R-:W-:Y:S02]  /*0be0*/  ULOP3.LUT UR6, UR5, 0x10000, URZ, 0xfc, !UPT ;  /* 0x0001000005067892 */ /* 0x000fe4000f8efc3f */
[----:B------:R-:W-:Y:S02]  /*0bf0*/  UIADD3 UR5, UR4, 0x400, URZ ;  /* 0x0000040004057890 */ /* 0x000fe4000fffe03f */
[----:B------:R-:W-:Y:S02]  /*0c00*/  UIADD3 UR7, UR4, 0x800, URZ ;  /* 0x0000080004077890 */ /* 0x000fe4000fffe03f */
[----:B------:R-:W-:Y:S01]  /*0c10*/  UMOV UR8, UR4 ;  /* 0x0000000400087c82 */ /* 0x000fe20008000000 */
[----:B------:R-:W-:Y:S01]  /*0c20*/  UMOV UR9, 0x40000080 ;  /* 0x4000008000097882 */ /* 0x000fe20000000000 */
[----:B------:R-:W-:Y:S01]  /*0c30*/  UMOV UR10, UR6 ;  /* 0x00000006000a7c82 */ /* 0x000fe20008000000 */
[----:B------:R-:W-:Y:S01]  /*0c40*/  UMOV UR11, 0x40000080 ;  /* 0x40000080000b7882 */ /* 0x000fe20000000000 */
[----:B------:R-:W-:Y:S01]  /*0c50*/  UIADD3 UR12, UR4, 0xc00, URZ ;  /* 0x00000c00040c7890 */ /* 0x000fe2000fffe03f */
[----:B------:R-:W-:Y:S01]  /*0c60*/  HGMMA.64x64x8.F32.TF32 R120, gdesc[UR8], RZ, !UPT ;  /* 0x04e00000087879f0 */ /* 0x000fe2000c7028ff */
        /* <DEDUP_REMOVED lines=12> */
[----:B------:R-:W-:-:S02]  /*0d30*/  UIADD3 UR8, UR4, 0x2, URZ ;  /* 0x0000000204087890 */ /* 0x000fc4000fffe03f */
[----:B------:R-:W-:Y:S01]  /*0d40*/  UIADD3 UR10, UR6, 0x2, URZ ;  /* 0x00000002060a7890 */ /* 0x000fe2000fffe03f */
[----:B------:R-:W-:Y:S01]  /*0d50*/  UMOV UR9, 0x40000080 ;  /* 0x4000008000097882 */ /* 0x000fe20000000000 */
[----:B------:R-:W-:-:S07]  /*0d60*/  UMOV UR11, 0x40000080 ;  /* 0x40000080000b7882 */ /* 0x000fce0000000000 */
[----:B------:R-:W-:Y:S01]  /*0d70*/  HGMMA.64x64x8.F32.TF32 R120, gdesc[UR8], R120 ;  /* 0x04e00000087879f0 */ /* 0x000fe20008702878 */
[----:B------:R-:W-:Y:S01]  /*0d80*/  UMOV UR8, UR5 ;  /* 0x0000000500087c82 */ /* 0x000fe20008000000 */
[----:B------:R-:W-:Y:S01]  /*0d90*/  UMOV UR9, 0x40000080 ;  /* 0x4000008000097882 */ /* 0x000fe20000000000 */
[----:B------:R-:W-:Y:S01]  /*0da0*/  UIADD3 UR5, UR4, 0x404, URZ ;  /* 0x0000040404057890 */ /* 0x000fe2000fffe03f */
        /* <DEDUP_REMOVED lines=87> */
[----:B------:R-:W-:Y:S02]  /*1320*/  UMOV UR9, 0x40000080 ;  /* 0x4000008000097882 */ /* 0x000fe40000000000 */
[----:B------:R-:W-:Y:S01]  /*1330*/  HGMMA.64x64x8.F32.TF32 R56, gdesc[UR8], R56 ;  /* 0x04e00000083879f0 */ /* 0x000fe20008702838 */
[----:B------:R-:W-:Y:S01]  /*1340*/  UMOV UR8, UR12 ;  /* 0x0000000c00087c82 */ /* 0x000fe20008000000 */
[----:B------:R-:W-:-:S02]  /*1350*/  UMOV UR9, 0x40000080 ;  /* 0x4000008000097882 */ /* 0x000fc40000000000 */
[----:B------:R-:W-:Y:S01]  /*1360*/  HGMMA.64x64x8.F32.TF32 R24, gdesc[UR8], R24 ;  /* 0x04e00000081879f0 */ /* 0x000fe20008702818 */
[----:B------:R-:W-:Y:S02]  /*1370*/  UIADD3 UR8, UR4, 0x46, URZ ;  /* 0x0000004604087890 */ /* 0x000fe4000fffe03f */
[----:B------:R-:W-:Y:S02]  /*1380*/  UIADD3 UR10, UR6, 0x46, URZ ;  /* 0x00000046060a7890 */ /* 0x000fe4000fffe03f */
[----:B------:R-:W-:Y:S01]  /*1390*/  UIADD3 UR6, UR4, 0x846, URZ ;  /* 0x0000084604067890 */ /* 0x000fe2000fffe03f */
[----:B------:R-:W-:Y:S01]  /*13a0*/  UMOV UR9, 0x40000080 ;  /* 0x4000008000097882 */ /* 0x000fe20000000000 */
[----:B------:R-:W-:Y:S01]  /*13b0*/  UMOV UR11, 0x40000080 ;  /* 0x40000080000b7882 */ /* 0x000fe20000000000 */
[----:B------:R-:W-:-:S04]  /*13c0*/  UIADD3 UR4, UR4, 0xc46, URZ ;  /* 0x00000c4604047890 */ /* 0x000fc8000fffe03f */
[----:B------:R-:W-:Y:S01]  /*13d0*/  HGMMA.64x64x8.F32.TF32 R120, gdesc[UR8], R120 ;  /* 0x04e00000087879f0 */ /* 0x000fe20008702878 */
[----:B------:R-:W-:Y:S01]  /*13e0*/  UMOV UR8, UR5 ;  /* 0x0000000500087c82 */ /* 0x000fe20008000000 */
[----:B------:R-:W-:Y:S02]  /*13f0*/  UMOV UR9, 0x40000080 ;  /* 0x4000008000097882 */ /* 0x000fe40000000000 */
[----:B------:R-:W-:Y:S01]  /*1400*/  HGMMA.64x64x8.F32.TF32 R88, gdesc[UR8], R88 ;  /* 0x04e00000085879f0 */ /* 0x000fe20008702858 */
[----:B------:R-:W-:Y:S01]  /*1410*/  UMOV UR8, UR6 ;  /* 0x0000000600087c82 */ /* 0x000fe20008000000 */
[----:B------:R-:W-:Y:S02]  /*1420*/  UMOV UR9, 0x40000080 ;  /* 0x4000008000097882 */ /* 0x000fe40000000000 */
[----:B------:R-:W-:Y:S01]  /*1430*/  HGMMA.64x64x8.F32.TF32 R56, gdesc[UR8], R56 ;  /* 0x04e00000083879f0 */ /* 0x000fe20008702838 */
[----:B------:R-:W-:Y:S01]  /*1440*/  UMOV UR8, UR4 ;  /* 0x0000000400087c82 */ /* 0x000fe20008000000 */
[----:B------:R-:W-:Y:S01]  /*1450*/  UMOV UR9, 0x40000080 ;  /* 0x4000008000097882 */ /* 0x000fe20000000000 */
[----:B------:R-:W-:Y:S01]  /*1460*/  UMOV UR4, 0x1 ;  /* 0x0000000100047882 */ /* 0x000fe20000000000 */
[----:B------:R-:W-:Y:S04]  /*1470*/  HGMMA.64x64x8.F32.TF32 R24, gdesc[UR8], R24, gsb0 ;  /* 0x04e00000081879f0 */ /* 0x000fe80008002818 */
.L_x_10:
[----:B-1----:R-:W-:-:S05]  /*1480*/  VIMNMX R3, R2, 0x1, PT ;  /* 0x0000000102037848 */ /* 0x002fca0003fe0100 */
[----:B------:R-:W-:-:S05]  /*1490*/  IMAD.IADD R3, R2, 0x1, -R3 ;  /* 0x0000000102037824 */ /* 0x000fca00078e0a03 */
[----:B------:R-:W-:-:S13]  /*14a0*/  ISETP.GE.AND P1, PT, R3, 0x1, PT ;  /* 0x000000010300780c */ /* 0x000fda0003f26270 */
[----:B------:R-:W-:Y:S05]  /*14b0*/  @!P1 BRA `(.L_x_13) ;  /* 0x0000000800e89947 */ /* 0x000fea0003800000 */
[----:B------:R-:W1:Y:S01]  /*14c0*/  S2UR UR5, SR_CgaCtaId ;  /* 0x00000000000579c3 */ /* 0x000e620000008800 */
[----:B------:R-:W-:Y:S01]  /*14d0*/  UMOV UR6, 0x400 ;  /* 0x0000040000067882 */ /* 0x000fe20000000000 */
[----:B------:R-:W-:Y:S01]  /*14e0*/  LOP3.LUT R7, R0, 0x1, RZ, 0xfc, !PT ;  /* 0x0000000100077812 */ /* 0x000fe200078efcff */
[----:B------:R-:W-:Y:S01]  /*14f0*/  IMAD.MOV.U32 R6, RZ, RZ, RZ ;  /* 0x000000ffff067224 */ /* 0x000fe200078e00ff */
[----:B------:R-:W-:Y:S01]  /*1500*/  UISETP.NE.U32.AND UP0, UPT, UR4, URZ, UPT ;  /* 0x0000003f0400728c */ /* 0x000fe2000bf05070 */
[----:B------:R-:W-:Y:S01]  /*1510*/  IMAD.MOV.U32 R2, RZ, RZ, R3 ;  /* 0x000000ffff027224 */ /* 0x000fe200078e0003 */
[----:B-1----:R-:W-:-:S04]  /*1520*/  ULEA UR6, UR5, UR6, 0x18 ;  /* 0x0000000605067291 */ /* 0x002fc8000f8ec03f */
[----:B------:R-:W-:Y:S02]  /*1530*/  UIADD3 UR7, UR6, 0x20000, URZ ;  /* 0x0002000006077890 */ /* 0x000fe4000fffe03f */
[----:B------:R-:W-:Y:S02]  /*1540*/  USHF.R.U32.HI UR5, URZ, 0x4, UR6 ;  /* 0x000000043f057899 */ /* 0x000fe40008011606 */
[----:B------:R-:W-:Y:S02]  /*1550*/  USHF.R.U32.HI UR7, URZ, 0x4, UR7 ;  /* 0x000000043f077899 */ /* 0x000fe40008011607 */
[----:B------:R-:W-:Y:S02]  /*1560*/  ULOP3.LUT UR5, UR5, 0x3fff, URZ, 0xc0, !UPT ;  /* 0x00003fff05057892 */ /* 0x000fe4000f8ec03f */
[----:B------:R-:W-:Y:S02]  /*1570*/  ULOP3.LUT UR8, UR7, 0x3fff, URZ, 0xc0, !UPT ;  /* 0x00003fff07087892 */ /* 0x000fe4000f8ec03f */
[----:B------:R-:W-:-:S02]  /*1580*/  ULOP3.LUT UR7, UR5, 0x10000, URZ, 0xfc, !UPT ;  /* 0x0001000005077892 */ /* 0x000fc4000f8efc3f */
[----:B------:R-:W-:Y:S01]  /*1590*/  ULOP3.LUT UR8, UR8, 0x10000, URZ, 0xfc, !UPT ;  /* 0x0001000008087892 */ /* 0x000fe2000f8efc3f */
[----:B------:R-:W-:-:S11]  /*15a0*/  UMOV UR5, URZ ;  /* 0x0000003f00057c82 */ /* 0x000fd60008000000 */
.L_x_18:
[----:B------:R-:W-:-:S13]  /*15b0*/  ISETP.NE.AND P2, PT, R7, 0x3, PT ;  /* 0x000000030700780c */ /* 0x000fda0003f45270 */
[----:B-1----:R-:W-:Y:S05]  /*15c0*/  @!P2 BRA `(.L_x_14) ;  /* 0x000000000004a947 */ /* 0x002fea0003800000 */
[----:B------:R-:W-:Y:S01]  /*15d0*/  BPT.TRAP 0x1 ;  /* 0x000000040000795c */ /* 0x000fe20000300000 */
.L_x_14:
[----:B------:R-:W-:Y:S01]  /*15e0*/  SHF.L.U32 R4, R6, 0x1f, RZ ;  /* 0x0000001f06047819 */ /* 0x000fe200000006ff */
[----:B------:R-:W-:-:S12]  /*15f0*/  ULEA UR9, UR4, UR6, 0x3 ;  /* 0x0000000604097291 */ /* 0x000fd8000f8e183f */
.L_x_15:
[----:B-1----:R-:W-:-:S04]  /*1600*/  IMAD.U32 R5, RZ, RZ, UR9 ;  /* 0x00000009ff057e24 */ /* 0x002fc8000f8e00ff */
[----:B------:R1:W2:Y:S03]  /*1610*/  SYNCS.PHASECHK.TRANS64.TRYWAIT P1, [R5+URZ+0x28000], R4 ;  /* 0x02800004050075a7 */ /* 0x0002a6000802017f */
[----:B--2---:R-:W-:Y:S05]  /*1620*/  @!P1 NANOSLEEP.SYNCS 0x989680 ;  /* 0x009896800000995d */ /* 0x004fea0003900000 */
[----:B------:R-:W2:Y:S02]  /*1630*/  @!P1 SYNCS.PHASECHK.TRANS64 P1, [R5+URZ+0x28000], R4 ;  /* 0x02800004050095a7 */ /* 0x000ea4000802007f */
[----:B--2---:R-:W-:Y:S05]  /*1640*/  @!P1 BRA `(.L_x_15) ;  /* 0xfffffffc00ec9947 */ /* 0x004fea000383ffff */
[----:B------:R-:W-:Y:S01]  /*1650*/  ULEA UR10, UR4, UR7, 0xc ;  /* 0x00000007040a7291 */ /* 0x000fe2000f8e603f */
[----:B------:R-:W-:Y:S01]  /*1660*/  WARPGROUP.ARRIVE ;  /* 0x00000000000079c5 */ /* 0x000fe20000000000 */
[----:B------:R-:W-:Y:S02]  /*1670*/  ULEA UR12, UR4, UR8, 0xa ;  /* 0x00000008040c7291 */ /* 0x000fe4000f8e503f */
[----:B------:R-:W-:Y:S02]  /*1680*/  UIADD3 UR9, UR10, 0x400, URZ ;  /* 0x000004000a097890 */ /* 0x000fe4000fffe03f */
[----:B------:R-:W-:Y:S02]  /*1690*/  UIADD3 UR11, UR10, 0x800, URZ ;  /* 0x000008000a0b7890 */ /* 0x000fe4000fffe03f */
[----:B------:R-:W-:Y:S01]  /*16a0*/  UMOV UR16, UR10 ;  /* 0x0000000a00107c82 */ /* 0x000fe20008000000 */
[----:B------:R-:W-:Y:S01]  /*16b0*/  UMOV UR17, 0x40000080 ;  /* 0x4000008000117882 */ /* 0x000fe20000000000 */
[----:B------:R-:W-:Y:S01]  /*16c0*/  UMOV UR18, UR12 ;  /* 0x0000000c00127c82 */ /* 0x000fe20008000000 */
[----:B------:R-:W-:Y:S01]  /*16d0*/  UMOV UR19, 0x40000080 ;  /* 0x4000008000137882 */ /* 0x000fe20000000000 */
[----:B------:R-:W-:Y:S01]  /*16e0*/  UIADD3 UR13, UR10, 0xc00, URZ ;  /* 0x00000c000a0d7890 */ /* 0x000fe2000fffe03f */
[----:B------:R-:W-:Y:S01]  /*16f0*/  HGMMA.64x64x8.F32.TF32 R120, gdesc[UR16], R120, UP0 ;  /* 0x04e00000107879f0 */ /* 0x000fe2000bf02878 */
        /* <DEDUP_REMOVED lines=111> */
[----:B------:R-:W-:-:S02]  /*1df0*/  UMOV UR17, 0x40000080 ;  /* 0x4000008000117882 */ /* 0x000fc40000000000 */
[----:B------:R-:W-:Y:S01]  /*1e00*/  HGMMA.64x64x8.F32.TF32 R24, gdesc[UR16], R24 ;  /* 0x04e00000101879f0 */ /* 0x000fe20008702818 */
[----:B------:R-:W-:Y:S02]  /*1e10*/  UIADD3 UR18, UR12, 0x46, URZ ;  /* 0x000000460c127890 */ /* 0x000fe4000fffe03f */
[----:B------:R-:W-:Y:S01]  /*1e20*/  UIADD3 UR16, UR10, 0x46, URZ ;  /* 0x000000460a107890 */ /* 0x000fe2000fffe03f */
[----:B------:R-:W-:Y:S01]  /*1e30*/  UMOV UR19, 0x40000080 ;  /* 0x4000008000137882 */ /* 0x000fe20000000000 */
[----:B------:R-:W-:Y:S01]  /*1e40*/  UMOV UR17, 0x40000080 ;  /* 0x4000008000117882 */ /* 0x000fe20000000000 */
[----:B------:R-:W-:-:S06]  /*1e50*/  UIADD3 UR10, UR10, 0xc46, URZ ;  /* 0x00000c460a0a7890 */ /* 0x000fcc000fffe03f */
        /* <DEDUP_REMOVED lines=8> */
[----:B------:R-:W-:-:S02]  /*1ee0*/  UMOV UR17, 0x40000080 ;  /* 0x4000008000117882 */ /* 0x000fc40000000000 */
[----:B------:R-:W-:Y:S03]  /*1ef0*/  HGMMA.64x64x8.F32.TF32 R24, gdesc[UR16], R24, gsb0 ;  /* 0x04e00000101879f0 */ /* 0x000fe60008002818 */
[----:B------:R-:W-:Y:S02]  /*1f00*/  WARPGROUP.DEPBAR.LE gsb0, 0x1 ;  /* 0x00008000000079c5 */ /* 0x000fe40000010100 */
[----:B------:R-:W-:Y:S05]  /*1f10*/  @!P2 BRA `(.L_x_16) ;  /* 0x000000000004a947 */ /* 0x000fea0003800000 */
[----:B------:R-:W-:Y:S01]  /*1f20*/  BPT.TRAP 0x1 ;  /* 0x000000040000795c */ /* 0x000fe20000300000 */
.L_x_16:
[----:B------:R-:W-:Y:S01]  /*1f30*/  ULEA UR9, UR5, UR6, 0x3 ;  /* 0x0000000605097291 */ /* 0x000fe2000f8e183f */
[----:B------:R-:W-:-:S03]  /*1f40*/  ISETP.GT.U32.AND P1, PT, R0, 0x1, PT ;  /* 0x000000010000780c */ /* 0x000fc60003f24070 */
[----:B------:R-:W-:-:S04]  /*1f50*/  UIADD3 UR9, UR9, 0x28010, URZ ;  /* 0x0002801009097890 */ /* 0x000fc8000fffe03f */
[----:B------:R-:W-:-:S09]  /*1f60*/  UPRMT UR9, URZ, 0x654, UR9 ;  /* 0x000006543f097896 */ /* 0x000fd20008000009 */
[----:B------:R-:W-:Y:S01]  /*1f70*/  SYNCS.ARRIVE.TRANS64.RED.A1T0 RZ, [UR9], RZ ;  /* 0x000000ffffff79a7 */ /* 0x000fe20008100409 */
[----:B------:R-:W-:Y:S05]  /*1f80*/  @P1 BRA `(.L_x_17) ;  /* 0x0000000000041947 */ /* 0x000fea0003800000 */
[----:B------:R-:W-:Y:S01]  /*1f90*/  BPT.TRAP 0x1 ;  /* 0x000000040000795c */ /* 0x000fe20000300000 */
.L_x_17:
[----:B------:R-:W-:Y:S01]  /*1fa0*/  UIADD3 UR4, UR4, 0x1, URZ ;  /* 0x0000000104047890 */ /* 0x000fe2000fffe03f */
[C---:B------:R-:W-:Y:S01]  /*1fb0*/  ISETP.GT.AND P1, PT, R2.reuse, 0x1, PT ;  /* 0x000000010200780c */ /* 0x040fe20003f24270 */
[----:B------:R-:W-:Y:S01]  /*1fc0*/  UIADD3 UR5, UR5, 0x1, URZ ;  /* 0x0000000105057890 */ /* 0x000fe2000fffe03f */
[----:B------:R-:W-:Y:S01]  /*1fd0*/  VIADD R2, R2, 0xffffffff ;  /* 0xffffffff02027836 */ /* 0x000fe20000000000 */
[----:B------:R-:W-:Y:S02]  /*1fe0*/  UISETP.NE.AND UP0, UPT, UR4, 0x2, UPT ;  /* 0x000000020400788c */ /* 0x000fe4000bf05270 */
[----:B------:R-:W-:Y:S02]  /*1ff0*/  UISETP.NE.AND UP1, UPT, UR5, 0x2, UPT ;  /* 0x000000020500788c */ /* 0x000fe4000bf25270 */
[----:B------:R-:W-:Y:S02]  /*2000*/  USEL UR9, URZ, 0x1, UP0 ;  /* 0x000000013f097887 */ /* 0x000fe40008000000 */
[----:B------:R-:W-:-:S02]  /*2010*/  USEL UR4, UR4, URZ, UP0 ;  /* 0x0000003f04047287 */ /* 0x000fc40008000000 */
[----:B------:R-:W-:Y:S02]  /*2020*/  USEL UR5, UR5, URZ, UP1 ;  /* 0x0000003f05057287 */ /* 0x000fe40008800000 */
[----:B------:R-:W-:Y:S01]  /*2030*/  UPLOP3.LUT UP0, UPT, UPT, UPT, UPT, 0x80, 0x0 ;  /* 0x000000000000789c */ /* 0x000fe20003f0f070 */
[----:B------:R-:W-:Y:S01]  /*2040*/  LOP3.LUT R6, R6, UR9, RZ, 0x3c, !PT ;  /* 0x0000000906067c12 */ /* 0x000fe2000f8e3cff */
[----:B------:R-:W-:Y:S09]  /*2050*/  @P1 BRA `(.L_x_18) ;  /* 0xfffffff400541947 */ /* 0x000ff2000383ffff */
.L_x_13:
[----:B------:R-:W-:Y:S02]  /*2060*/  WARPGROUP.DEPBAR.LE gsb0, 0x0 ;  /* 0x00008000000079c5 */ /* 0x000fe40000010000 */
[----:B------:R-:W-:Y:S05]  /*2070*/  @!P0 BRA `(.L_x_19) ;  /* 0x00000000003c8947 */ /* 0x000fea0003800000 */
[----:B------:R-:W-:-:S04]  /*2080*/  LOP3.LUT R2, R0, 0x1, RZ, 0xfc, !PT ;  /* 0x0000000100027812 */ /* 0x000fc800078efcff */
[----:B------:R-:W-:-:S13]  /*2090*/  ISETP.NE.AND P0, PT, R2, 0x3, PT ;  /* 0x000000030200780c */ /* 0x000fda0003f05270 */
[----:B------:R-:W-:Y:S05]  /*20a0*/  @!P0 BRA `(.L_x_20) ;  /* 0x0000000000048947 */ /* 0x000fea0003800000 */
[----:B------:R-:W-:Y:S01]  /*20b0*/  BPT.TRAP 0x1 ;  /* 0x000000040000795c */ /* 0x000fe20000300000 */
.L_x_20:
[----:B-1----:R-:W1:Y:S01]  /*20c0*/  S2R R5, SR_CgaCtaId ;  /* 0x0000000000057919 */ /* 0x002e620000008800 */
[----:B------:R-:W-:Y:S01]  /*20d0*/  IMAD.SHL.U32 R3, R3, 0x8, RZ ;  /* 0x0000000803037824 */ /* 0x000fe200078e00ff */
[----:B------:R-:W-:Y:S02]  /*20e0*/  MOV R2, 0x400 ;  /* 0x0000040000027802 */ /* 0x000fe40000000f00 */
[----:B------:R-:W-:Y:S02]  /*20f0*/  ISETP.GT.U32.AND P0, PT, R0, 0x1, PT ;  /* 0x000000010000780c */ /* 0x000fe40003f04070 */
[----:B------:R-:W-:Y:S02]  /*2100*/  LOP3.LUT R3, R3, 0x8, RZ, 0xc0, !PT ;  /* 0x0000000803037812 */ /* 0x000fe400078ec0ff */
[----:B-1----:R-:W-:-:S04]  /*2110*/  LEA R2, R5, R2, 0x18 ;  /* 0x0000000205027211 */ /* 0x002fc800078ec0ff */
[----:B------:R-:W-:-:S04]  /*2120*/  IADD3 R3, R2, 0x28010, R3 ;  /* 0x0002801002037810 */ /* 0x000fc80007ffe003 */
[----:B------:R-:W-:-:S04]  /*2130*/  PRMT R3, RZ, 0x654, R3 ;  /* 0x00000654ff037816 */ /* 0x000fc80000000003 */
[----:B------:R2:W-:Y:S01]  /*2140*/  SYNCS.ARRIVE.TRANS64.RED.A1T0 RZ, [R3+URZ], RZ ;  /* 0x000000ff03ff79a7 */ /* 0x0005e2000810043f */
[----:B------:R-:W-:Y:S05]  /*2150*/  @P0 BRA `(.L_x_19) ;  /* 0x0000000000040947 */ /* 0x000fea0003800000 */
[----:B------:R-:W-:Y:S01]  /*2160*/  BPT.TRAP 0x1 ;  /* 0x000000040000795c */ /* 0x000fe20000300000 */
.L_x_19:
[----:B--2---:R-:W2:Y:S01]  /*2170*/  S2R R3, SR_TID.X ;  /* 0x0000000000037919 */ /* 0x004ea20000002100 */
[----:B------:R-:W-:Y:S01]  /*2180*/  ULDC.64 UR4, c[0x0][0x280] ;  /* 0x0000a00000047ab9 */ /* 0x000fe20000000a00 */
[----:B-1----:R-:W1:Y:S01]  /*2190*/  S2R R4, SR_CTAID.Y ;  /* 0x0000000000047919 */ /* 0x002e620000002600 */
[----:B------:R-:W0:Y:S01]  /*21a0*/  S2R R9, SR_CTAID.X ;  /* 0x0000000000097919 */ /* 0x000e220000002500 */
[----:B--2---:R-:W-:-:S04]  /*21b0*/  SHF.R.S32.HI R0, RZ, 0x1f, R3 ;  /* 0x0000001fff007819 */ /* 0x004fc80000011403 */
[----:B------:R-:W-:Y:S01]  /*21c0*/  LEA.HI R0, R0, R3, RZ, 0x7 ;  /* 0x0000000300007211 */ /* 0x000fe200078f38ff */
[----:B-1----:R-:W-:-:S03]  /*21d0*/  IMAD.SHL.U32 R4, R4, 0x40, RZ ;  /* 0x0000004004047824 */ /* 0x002fc600078e00ff */
[----:B------:R-:W-:Y:S01]  /*21e0*/  LOP3.LUT R0, R0, 0xffffff80, RZ, 0xc0, !PT ;  /* 0xffffff8000007812 */ /* 0x000fe200078ec0ff */
[----:B0-----:R-:W-:Y:S01]  /*21f0*/  IMAD.SHL.U32 R10, R9, 0x100, RZ ;  /* 0x00000100090a7824 */ /* 0x001fe200078e00ff */
[----:B------:R-:W-:-:S03]  /*2200*/  ISETP.GE.AND P0, PT, R4, UR5, PT ;  /* 0x0000000504007c0c */ /* 0x000fc6000bf06270 */
[----:B------:R-:W-:Y:S01]  /*2210*/  IMAD.IADD R0, R3, 0x1, -R0 ;  /* 0x0000000103007824 */ /* 0x000fe200078e0a00 */
[----:B------:R-:W-:-:S04]  /*2220*/  ISETP.GE.OR P0, PT, R10, UR4, P0 ;  /* 0x000000040a007c0c */ /* 0x000fc80008706670 */
[----:B------:R-:W-:-:S04]  /*2230*/  SHF.R.S32.HI R3, RZ, 0x1f, R0 ;  /* 0x0000001fff037819 */ /* 0x000fc80000011400 */
[----:B------:R-:W-:-:S04]  /*2240*/  LEA.HI R2, R3, R0, RZ, 0x2 ;  /* 0x0000000003027211 */ /* 0x000fc800078f10ff */
[--C-:B------:R-:W-:Y:S02]  /*2250*/  SHF.R.S32.HI R6, RZ, 0x2, R2.reuse ;  /* 0x00000002ff067819 */ /* 0x100fe40000011402 */
[----:B------:R-:W-:-:S04]  /*2260*/  SHF.R.S32.HI R5, RZ, 0x1f, R2 ;  /* 0x0000001fff057819 */ /* 0x000fc80000011402 */
[----:B------:R-:W-:-:S04]  /*2270*/  LEA.HI R5, R5, R6, RZ, 0x3 ;  /* 0x0000000605057211 */ /* 0x000fc800078f18ff */
[----:B------:R-:W-:Y:S01]  /*2280*/  LOP3.LUT R7, R5, 0xfffffff8, RZ, 0xc0, !PT ;  /* 0xfffffff805077812 */ /* 0x000fe200078ec0ff */
[----:B------:R-:W-:Y:S06]  /*2290*/  @P0 EXIT ;  /* 0x000000000000094d */ /* 0x000fec0003800000 */
[----:B------:R-:W0:Y:S01]  /*22a0*/  LDC.64 R20, c[0x0][0x5d0] ;  /* 0x00017400ff147b82 */ /* 0x000e220000000a00 */
[----:B------:R-:W-:Y:S01]  /*22b0*/  LOP3.LUT R5, R2, 0x7ffffffc, RZ, 0xc0, !PT ;  /* 0x7ffffffc02057812 */ /* 0x000fe200078ec0ff */
[----:B------:R-:W-:Y:S01]  /*22c0*/  IMAD.IADD R2, R6, 0x1, -R7 ;  /* 0x0000000106027824 */ /* 0x000fe200078e0a07 */
[----:B------:R-:W-:Y:S02]  /*22d0*/  LEA.HI R6, R3, R0, RZ, 0x5 ;  /* 0x0000000003067211 */ /* 0x000fe400078f28ff */
[----:B---3-5:R-:W-:Y:S01]  /*22e0*/  FSETP.NEU.AND P1, PT, R14, RZ, PT ;  /* 0x000000ff0e00720b */ /* 0x028fe20003f2d000 */
[----:B------:R-:W-:Y:S01]  /*22f0*/  IMAD.IADD R5, R0, 0x1, -R5 ;  /* 0x0000000100057824 */ /* 0x000fe200078e0a05 */
[----:B------:R-:W-:Y:S02]  /*2300*/  SHF.R.S32.HI R3, RZ, 0x1f, R2 ;  /* 0x0000001fff037819 */ /* 0x000fe40000011402 */
[----:B------:R-:W-:Y:S01]  /*2310*/  SHF.R.S32.HI R13, RZ, 0x5, R6 ;  /* 0x00000005ff0d7819 */ /* 0x000fe20000011406 */
[----:B------:R-:W-:-:S02]  /*2320*/  IMAD.SHL.U32 R5, R5, 0x2, RZ ;  /* 0x0000000205057824 */ /* 0x000fc400078e00ff */
[----:B------:R-:W-:-:S03]  /*2330*/  IMAD.WIDE R8, R9, 0x100, R2 ;  /* 0x0000010009087825 */ /* 0x000fc600078e0202 */
[----:B------:R-:W-:Y:S01]  /*2340*/  SHF.R.S32.HI R7, RZ, 0x1f, R5 ;  /* 0x0000001fff077819 */ /* 0x000fe20000011405 */
[C---:B------:R-:W-:Y:S01]  /*2350*/  IMAD R3, R13.reuse, -0x10, -R10 ;  /* 0xfffffff00d037824 */ /* 0x040fe200078e0a0a */
[C---:B------:R-:W-:Y:S01]  /*2360*/  IADD3 R6, P0, R4.reuse, R5, RZ ;  /* 0x0000000504067210 */ /* 0x040fe20007f1e0ff */
[----:B------:R-:W-:Y:S01]  /*2370*/  IMAD.WIDE R8, R13, 0x10, R8 ;  /* 0x000000100d087825 */ /* 0x000fe200078e0208 */
[----:B------:R-:W-:Y:S02]  /*2380*/  IADD3 R10, -R5, UR5, -R4 ;  /* 0x00000005050a7c10 */ /* 0x000fe4000fffe904 */
[----:B------:R-:W-:Y:S02]  /*2390*/  LEA.HI.X.SX32 R7, R4, R7, 0x1, P0 ;  /* 0x0000000704077211 */ /* 0x000fe400000f0eff */
[----:B------:R-:W-:Y:S01]  /*23a0*/  IADD3 R0, R3, UR4, -R2 ;  /* 0x0000000403007c10 */ /* 0x000fe2000fffe802 */
[-C--:B0-----:R-:W-:Y:S01]  /*23b0*/  IMAD R2, R9, R20.reuse, RZ ;  /* 0x0000001409027224 */ /* 0x081fe200078e02ff */
[----:B------:R-:W-:Y:S01]  /*23c0*/  ISETP.GT.AND P3, PT, R10, RZ, PT ;  /* 0x000000ff0a00720c */ /* 0x000fe20003f64270 */
[----:B------:R-:W-:Y:S01]  /*23d0*/  IMAD.WIDE.U32 R16, R8, R20, R6 ;  /* 0x0000001408107225 */ /* 0x000fe200078e0006 */
[----:B------:R-:W-:-:S02]  /*23e0*/  SHF.L.U64.HI R12, R20, 0x3, R21 ;  /* 0x00000003140c7819 */ /* 0x000fc40000010215 */
[----:B------:R-:W-:Y:S01]  /*23f0*/  P2R R3, PR, RZ, 0x8 ;  /* 0x00000008ff037803 */ /* 0x000fe20000000000 */
[----:B------:R-:W-:Y:S01]  /*2400*/  IMAD R19, R8, R21, R2 ;  /* 0x0000001508137224 */ /* 0x000fe200078e0202 */
[----:B------:R-:W-:Y:S01]  /*2410*/  ISETP.GT.AND P0, PT, R0, RZ, P3 ;  /* 0x000000ff0000720c */ /* 0x000fe20001f04270 */
[----:B------:R-:W-:Y:S02]  /*2420*/  IMAD.SHL.U32 R13, R20, 0x8, RZ ;  /* 0x00000008140d7824 */ /* 0x000fe400078e00ff */
[----:B------:R-:W-:Y:S01]  /*2430*/  IMAD.IADD R19, R17, 0x1, R19 ;  /* 0x0000000111137824 */ /* 0x000fe200078e0213 */
[----:B------:R-:W-:Y:S09]  /*2440*/  @!P1 BRA `(.L_x_21) ;  /* 0x0000006c00709947 */ /* 0x000ff20003800000 */
[----:B------:R-:W-:Y:S01]  /*2450*/  ULDC.64 UR4, c[0x0][0x5b0] ;  /* 0x00016c0000047ab9 */ /* 0x000fe20000000a00 */
[----:B------:R-:W-:Y:S01]  /*2460*/  ULDC.64 UR8, c[0x0][0x5a8] ;  /* 0x00016a0000087ab9 */ /* 0x000fe20000000a00 */
[----:B----4-:R-:W-:Y:S01]  /*2470*/  IMAD R15, R9, UR4, RZ ;  /* 0x00000004090f7c24 */ /* 0x010fe2000f8e02ff */
[----:B------:R-:W-:Y:S01]  /*2480*/  ULDC.64 UR6, c[0x0][0x5c8] ;  /* 0x0001720000067ab9 */ /* 0x000fe20000000a00 */
[----:B------:R-:W-:-:S04]  /*2490*/  IMAD.WIDE.U32 R2, R8, UR4, R6 ;  /* 0x0000000408027c25 */ /* 0x000fc8000f8e0006 */
[----:B------:R-:W-:Y:S01]  /*24a0*/  IMAD R15, R8, UR5, R15 ;  /* 0x00000005080f7c24 */ /* 0x000fe2000f8e020f */
[----:B------:R-:W-:-:S03]  /*24b0*/  LEA R4, P1, R2, UR8, 0x2 ;  /* 0x0000000802047c11 */ /* 0x000fc6000f8210ff */
[----:B------:R-:W-:-:S05]  /*24c0*/  IMAD.IADD R3, R3, 0x1, R15 ;  /* 0x0000000103037824 */ /* 0x000fca00078e020f */
[----:B------:R-:W-:-:S05]  /*24d0*/  LEA.HI.X R5, R2, UR9, R3, 0x2, P1 ;  /* 0x0000000902057c11 */ /* 0x000fca00088f1403 */
[----:B------:R-:W2:Y:S01]  /*24e0*/  @P0 LDG.E.LTC128B R17, desc[UR14][R4.64] ;  /* 0x0000000e04110981 */ /* 0x000ea2000c1e1920 */
[----:B------:R-:W-:Y:S01]  /*24f0*/  ISETP.GT.AND P6, PT, R10, 0x1, PT ;  /* 0x000000010a00780c */ /* 0x000fe20003fc4270 */
[----:B------:R-:W-:Y:S01]  /*2500*/  BSSY B0, `(.L_x_22) ;  /* 0x000000d000007945 */ /* 0x000fe20003800000 */
[----:B------:R-:W-:Y:S02]  /*2510*/  LEA R2, P2, R16, UR6, 0x2 ;  /* 0x0000000610027c11 */ /* 0x000fe4000f8410ff */
[----:B------:R-:W-:Y:S02]  /*2520*/  ISETP.GT.AND P1, PT, R0, RZ, P6 ;  /* 0x000000ff0000720c */ /* 0x000fe40003724270 */
[----:B--2---:R-:W-:Y:S01]  /*2530*/  LOP3.LUT R3, R17, 0xffffe000, RZ, 0xc0, !PT ;  /* 0xffffe00011037812 */ /* 0x004fe200078ec0ff */
[----:B------:R-:W-:-:S04]  /*2540*/  IMAD.MOV.U32 R18, RZ, RZ, R17 ;  /* 0x000000ffff127224 */ /* 0x000fc800078e0011 */
[----:B------:R-:W-:-:S04]  /*2550*/  FMUL R3, R3, R14 ;  /* 0x0000000e03037220 */ /* 0x000fc80000400000 */
[----:B------:R-:W-:Y:S01]  /*2560*/  FFMA R23, R120, R11, R3 ;  /* 0x0000000b78177223 */ /* 0x000fe20000000003 */
[----:B------:R-:W-:Y:S02]  /*2570*/  P2R R3, PR, RZ, 0x40 ;  /* 0x00000040ff037803 */ /* 0x000fe40000000000 */
[----:B------:R-:W-:Y:S02]  /*2580*/  LEA.HI.X R3, R16, UR7, R19, 0x2, P2 ;  /* 0x0000000710037c11 */ /* 0x000fe400090f1413 */
[----:B------:R-:W-:-:S05]  /*2590*/  F2FP.TF32.F32.PACK_B R23, R23 ;  /* 0x00000017ff17723e */ /* 0x000fca00024050ff */
[----:B------:R0:W-:Y:S01]  /*25a0*/  @P0 STG.E desc[UR14][R2.64], R23 ;  /* 0x0000001702000986 */ /* 0x0001e2000c10190e */
[----:B------:R-:W-:Y:S05]  /*25b0*/  @!P1 BRA `(.L_x_23) ;  /* 0x0000000000049947 */ /* 0x000fea0003800000 */
[----:B------:R1:W5:Y:S02]  /*25c0*/  LDG.E.LTC128B R18, desc[UR14][R4.64+0x4] ;  /* 0x0000040e04127981 */ /* 0x000364000c1e1920 */
.L_x_23:
[----:B------:R-:W-:Y:S05]  /*25d0*/  BSYNC B0 ;  /* 0x0000000000007941 */ /* 0x000fea0003800000 */
.L_x_22:
[----:B------:R-:W-:Y:S01]  /*25e0*/  USHF.L.U32 UR6, UR4, 0x3, URZ ;  /* 0x0000000304067899 */ /* 0x000fe2000800063f */
[----:B-----5:R-:W-:Y:S01]  /*25f0*/  LOP3.LUT R19, R18, 0xffffe000, RZ, 0xc0, !PT ;  /* 0xffffe00012137812 */ /* 0x020fe200078ec0ff */
[----:B------:R-:W-:Y:S01]  /*2600*/  USHF.L.U64.HI UR7, UR4, 0x3, UR5 ;  /* 0x0000000304077899 */ /* 0x000fe20008010205 */
[----:B------:R-:W-:-:S03]  /*2610*/  ISETP.GT.AND P0, PT, R0, 0x8, P3 ;  /* 0x000000080000780c */ /* 0x000fc60001f04270 */
[----:B------:R-:W-:Y:S02]  /*2620*/  IMAD.U32 R16, RZ, RZ, UR6 ;  /* 0x00000006ff107e24 */ /* 0x000fe4000f8e00ff */
[----:B------:R-:W-:Y:S02]  /*2630*/  IMAD.U32 R17, RZ, RZ, UR7 ;  /* 0x00000007ff117e24 */ /* 0x000fe4000f8e00ff */
[----:B------:R-:W-:-:S04]  /*2640*/  IMAD.WIDE.U32 R8, R8, UR4, R16 ;  /* 0x0000000408087c25 */ /* 0x000fc8000f8e0010 */
[----:B------:R-:W-:Y:S01]  /*2650*/  FMUL R16, R19, R14 ;  /* 0x0000000e13107220 */ /* 0x000fe20000400000 */
[----:B------:R-:W-:-:S03]  /*2660*/  IADD3 R6, P2, R6, R8, RZ ;  /* 0x0000000806067210 */ /* 0x000fc60007f5e0ff */
[----:B------:R-:W-:Y:S01]  /*2670*/  FFMA R121, R121, R11, R16 ;  /* 0x0000000b79797223 */ /* 0x000fe20000000010 */
[----:B------:R-:W-:Y:S02]  /*2680*/  IADD3.X R7, R7, R15, R9, P2, !PT ;  /* 0x0000000f07077210 */ /* 0x000fe400017fe409 */
[C---:B------:R-:W-:Y:S02]  /*2690*/  LEA R8, P2, R6.reuse, UR8, 0x2 ;  /* 0x0000000806087c11 */ /* 0x040fe4000f8410ff */
[----:B------:R-:W-:Y:S02]  /*26a0*/  F2FP.TF32.F32.PACK_B R121, R121 ;  /* 0x00000079ff79723e */ /* 0x000fe400024050ff */
[----:B------:R-:W-:-:S03]  /*26b0*/  LEA.HI.X R9, R6, UR9, R7, 0x2, P2 ;  /* 0x0000000906097c11 */ /* 0x000fc600090f1407 */
[----:B------:R2:W-:Y:S04]  /*26c0*/  @P1 STG.E desc[UR14][R2.64+0x4], R121 ;  /* 0x0000047902001986 */ /* 0x0005e8000c10190e */
[----:B------:R-:W3:Y:S01]  /*26d0*/  @P0 LDG.E.LTC128B R18, desc[UR14][R8.64] ;  /* 0x0000000e08120981 */ /* 0x000ee2000c1e1920 */
[C---:B------:R-:W-:Y:S01]  /*26e0*/  SHF.L.U64.HI R15, R13.reuse, 0x2, R12 ;  /* 0x000000020d0f7819 */ /* 0x040fe2000001020c */
[----:B------:R-:W-:Y:S01]  /*26f0*/  BSSY B0, `(.L_x_24) ;  /* 0x000000b000007945 */ /* 0x000fe20003800000 */
[----:B------:R-:W-:Y:S02]  /*2700*/  LEA R6, P2, R13, R2, 0x2 ;  /* 0x000000020d067211 */ /* 0x000fe400078410ff */
[----:B------:R-:W-:Y:S02]  /*2710*/  ISETP.GT.AND P1, PT, R0, 0x8, P6 ;  /* 0x000000080000780c */ /* 0x000fe40003724270 */
[----:B---3--:R-:W-:-:S05]  /*2720*/  LOP3.LUT R7, R18, 0xffffe000, RZ, 0xc0, !PT ;  /* 0xffffe00012077812 */ /* 0x008fca00078ec0ff */
[----:B------:R-:W-:-:S04]  /*2730*/  FMUL R7, R7, R14 ;  /* 0x0000000e07077220 */ /* 0x000fc80000400000 */
[----:B------:R-:W-:Y:S01]  /*2740*/  FFMA R13, R122, R11, R7 ;  /* 0x0000000b7a0d7223 */ /* 0x000fe20000000007 */
[----:B------:R-:W-:-:S04]  /*2750*/  IMAD.X R7, R15, 0x1, R3, P2 ;  /* 0x000000010f077824 */ /* 0x000fc800010e0603 */
[----:B------:R-:W-:-:S05]  /*2760*/  F2FP.TF32.F32.PACK_B R13, R13 ;  /* 0x0000000dff0d723e */ /* 0x000fca00024050ff */
[----:B------:R2:W-:Y:S01]  /*2770*/  @P0 STG.E desc[UR14][R6.64], R13 ;  /* 0x0000000d06000986 */ /* 0x0005e2000c10190e */
[----:B------:R-:W-:Y:S05]  /*2780*/  @!P1 BRA `(.L_x_25) ;  /* 0x0000000000049947 */ /* 0x000fea0003800000 */
[----:B------:R3:W5:Y:S02]  /*2790*/  LDG.E.LTC128B R18, desc[UR14][R8.64+0x4] ;  /* 0x0000040e08127981 */ /* 0x000764000c1e1920 */
.L_x_25:
[----:B------:R-:W-:Y:S05]  /*27a0*/  BSYNC B0 ;  /* 0x0000000000007941 */ /* 0x000fea0003800000 */
.L_x_24:
[----:B--2--5:R-:W-:Y:S01]  /*27b0*/  LOP3.LUT R13, R18, 0xffffe000, RZ, 0xc0, !PT ;  /* 0xffffe000120d7812 */ /* 0x024fe200078ec0ff */
[----:B------:R-:W-:Y:S01]  /*27c0*/  BSSY B0, `(.L_x_26) ;  /* 0x000000a000007945 */ /* 0x000fe20003800000 */
[----:B------:R-:W-:-:S03]  /*27d0*/  ISETP.GT.AND P3, PT, R10, 0x8, PT ;  /* 0x000000080a00780c */ /* 0x000fc60003f64270 */
[----:B------:R-:W-:Y:S01]  /*27e0*/  FMUL R12, R13, R14 ;  /* 0x0000000e0d0c7220 */ /* 0x000fe20000400000 */
[----:B------:R-:W-:-:S03]  /*27f0*/  ISETP.GT.AND P0, PT, R0, RZ, P3 ;  /* 0x000000ff0000720c */ /* 0x000fc60001f04270 */
[----:B------:R-:W-:Y:S01]  /*2800*/  FFMA R123, R123, R11, R12 ;  /* 0x0000000b7b7b7223 */ /* 0x000fe2000000000c */
[----:B------:R-:W-:-:S04]  /*2810*/  P2R R12, PR, RZ, 0x8 ;  /* 0x00000008ff0c7803 */ /* 0x000fc80000000000 */
[----:B------:R-:W-:-:S05]  /*2820*/  F2FP.TF32.F32.PACK_B R123, R123 ;  /* 0x0000007bff7b723e */ /* 0x000fca00024050ff */
[----:B------:R2:W-:Y:S01]  /*2830*/  @P1 STG.E desc[UR14][R6.64+0x4], R123 ;  /* 0x0000047b06001986 */ /* 0x0005e2000c10190e */
[----:B------:R-:W-:Y:S05]  /*2840*/  @!P0 BRA `(.L_x_27) ;  /* 0x0000000000048947 */ /* 0x000fea0003800000 */
[----:B------:R4:W5:Y:S02]  /*2850*/  LDG.E.LTC128B R18, desc[UR14][R4.64+0x20] ;  /* 0x0000200e04127981 */ /* 0x000964000c1e1920 */
.L_x_27:
[----:B------:R-:W-:Y:S05]  /*2860*/  BSYNC B0 ;  /* 0x0000000000007941 */ /* 0x000fea0003800000 */
.L_x_26:
[----:B-----5:R-:W-:Y:S01]  /*2870*/  LOP3.LUT R13, R18, 0xffffe000, RZ, 0xc0, !PT ;  /* 0xffffe000120d7812 */ /* 0x020fe200078ec0ff */
[----:B------:R-:W-:Y:S01]  /*2880*/  BSSY B0, `(.L_x_28) ;  /* 0x000000a000007945 */ /* 0x000fe20003800000 */
[----:B------:R-:W-:-:S03]  /*2890*/  ISETP.GT.AND P2, PT, R10, 0x9, PT ;  /* 0x000000090a00780c */ /* 0x000fc60003f44270 */
[----:B------:R-:W-:Y:S01]  /*28a0*/  FMUL R13, R13, R14 ;  /* 0x0000000e0d0d7220 */ /* 0x000fe20000400000 */
[----:B------:R-:W-:Y:S02]  /*28b0*/  ISETP.GT.AND P1, PT, R0, RZ, P2 ;  /* 0x000000ff0000720c */ /* 0x000fe40001724270 */
[----:B------:R-:W-:Y:S01]  /*28c0*/  P2R R12, PR, RZ, 0x4 ;  /* 0x00000004ff0c7803 */ /* 0x000fe20000000000 */
[----:B------:R-:W-:-:S05]  /*28d0*/  FFMA R13, R124, R11, R13 ;  /* 0x0000000b7c0d7223 */ /* 0x000fca000000000d */
[----:B------:R-:W-:-:S05]  /*28e0*/  F2FP.TF32.F32.PACK_B R13, R13 ;  /* 0x0000000dff0d723e */ /* 0x000fca00024050ff */
[----:B------:R0:W-:Y:S01]  /*28f0*/  @P0 STG.E desc[UR14][R2.64+0x20], R13 ;  /* 0x0000200d02000986 */ /* 0x0001e2000c10190e */
[----:B------:R-:W-:Y:S05]  /*2900*/  @!P1 BRA `(.L_x_29) ;  /* 0x0000000000049947 */ /* 0x000fea0003800000 */
[----:B------:R0:W5:Y:S02]  /*2910*/  LDG.E.LTC128B R18, desc[UR14][R4.64+0x24] ;  /* 0x0000240e04127981 */ /* 0x000164000c1e1920 */
.L_x_29:
[----:B------:R-:W-:Y:S05]  /*2920*/  BSYNC B0 ;  /* 0x0000000000007941 */ /* 0x000fea0003800000 */
.L_x_28:
[----:B0----5:R-:W-:Y:S01]  /*2930*/  LOP3.LUT R13, R18, 0xffffe000, RZ, 0xc0, !PT ;  /* 0xffffe000120d7812 */ /* 0x021fe200078ec0ff */
[----:B------:R-:W-:Y:S01]  /*2940*/  BSSY B0, `(.L_x_30) ;  /* 0x0000008000007945 */ /* 0x000fe20003800000 */
[----:B------:R-:W-:-:S03]  /*2950*/  ISETP.GT.AND P0, PT, R0, 0x8, P3 ;  /* 0x000000080000780c */ /* 0x000fc60001f04270 */
[----:B------:R-:W-:-:S04]  /*2960*/  FMUL R12, R13, R14 ;  /* 0x0000000e0d0c7220 */ /* 0x000fc80000400000 */
[----:B------:R-:W-:-:S05]  /*2970*/  FFMA R125, R125, R11, R12 ;  /* 0x0000000b7d7d7223 */ /* 0x000fca000000000c */
[----:B------:R-:W-:-:S05]  /*2980*/  F2FP.TF32.F32.PACK_B R125, R125 ;  /* 0x0000007dff7d723e */ /* 0x000fca00024050ff */
[----:B------:R0:W-:Y:S01]  /*2990*/  @P1 STG.E desc[UR14][R2.64+0x24], R125 ;  /* 0x0000247d02001986 */ /* 0x0001e2000c10190e */
[----:B------:R-:W-:Y:S05]  /*29a0*/  @!P0 BRA `(.L_x_31) ;  /* 0x0000000000048947 */ /* 0x000fea0003800000 */
[----:B------:R0:W5:Y:S02]  /*29b0*/  LDG.E.LTC128B R18, desc[UR14][R8.64+0x20] ;  /* 0x0000200e08127981 */ /* 0x000164000c1e1920 */
.L_x_31:
[----:B------:R-:W-:Y:S05]  /*29c0*/  BSYNC B0 ;  /* 0x0000000000007941 */ /* 0x000fea0003800000 */
.L_x_30:
[----:B-----5:R-:W-:Y:S01]  /*29d0*/  LOP3.LUT R13, R18, 0xffffe000, RZ, 0xc0, !PT ;  /* 0xffffe000120d7812 */ /* 0x020fe200078ec0ff */
        /* <DEDUP_REMOVED lines=8> */
.L_x_33:
[----:B------:R-:W-:Y:S05]  /*2a60*/  BSYNC B0 ;  /* 0x0000000000007941 */ /* 0x000fea0003800000 */
.L_x_32:
[----:B0----5:R-:W-:Y:S01]  /*2a70*/  LOP3.LUT R13, R18, 0xffffe000, RZ, 0xc0, !PT ;  /* 0xffffe000120d7812 */ /* 0x021fe200078ec0ff */
        /* <DEDUP_REMOVED lines=10> */
.L_x_35:
[----:B------:R-:W-:Y:S05]  /*2b20*/  BSYNC B0 ;  /* 0x0000000000007941 */ /* 0x000fea0003800000 */
.L_x_34:
[----:B-----5:R-:W-:Y:S01]  /*2b30*/  LOP3.LUT R13, R18, 0xffffe000, RZ, 0xc0, !PT ;  /* 0xffffe000120d7812 */ /* 0x020fe200078ec0ff */
[----:B------:R-:W-:Y:S01]  /*2b40*/  BSSY B0, `(.L_x_36) ;  /* 0x000000a000007945 */ /* 0x000fe20003800000 */
[----:B------:R-:W-:-:S03]  /*2b50*/  ISETP.GT.AND P1, PT, R10, 0x11, PT ;  /* 0x000000110a00780c */ /* 0x000fc60003f24270 */
[----:B------:R-:W-:Y:S01]  /*2b60*/  FMUL R13, R13, R14 ;  /* 0x0000000e0d0d7220 */ /* 0x000fe20000400000 */
[----:B------:R-:W-:-:S03]  /*2b70*/  P2R R12, PR, RZ, 0x2 ;  /* 0x00000002ff0c7803 */ /* 0x000fc60000000000 */
[----:B------:R-:W-:-:S05]  /*2b80*/  FFMA R13, R128, R11, R13 ;  /* 0x0000000b800d7223 */ /* 0x000fca000000000d */
[----:B------:R-:W-:-:S05]  /*2b90*/  F2FP.TF32.F32.PACK_B R13, R13 ;  /* 0x0000000dff0d723e */ /* 0x000fca00024050ff */
[----:B------:R0:W-:Y:S01]  /*2ba0*/  @P0 STG.E desc[UR14][R2.64+0x40], R13 ;  /* 0x0000400d02000986 */ /* 0x0001e2000c10190e */
[----:B------:R-:W-:-:S13]  /*2bb0*/  ISETP.GT.AND P0, PT, R0, RZ, P1 ;  /* 0x000000ff0000720c */ /* 0x000fda0000f04270 */
[----:B0-----:R-:W-:Y:S05]  /*2bc0*/  @!P0 BRA `(.L_x_37) ;  /* 0x0000000000048947 */ /* 0x001fea0003800000 */
[----:B------:R0:W5:Y:S02]  /*2bd0*/  LDG.E.LTC128B R18, desc[UR14][R4.64+0x44] ;  /* 0x0000440e04127981 */ /* 0x000164000c1e1920 */
.L_x_37:
[----:B------:R-:W-:Y:S05]  /*2be0*/  BSYNC B0 ;  /* 0x0000000000007941 */ /* 0x000fea0003800000 */
.L_x_36:
[----:B-----5:R-:W-:Y:S01]  /*2bf0*/  LOP3.LUT R13, R18, 0xffffe000, RZ, 0xc0, !PT ;  /* 0xffffe000120d7812 */ /* 0x020fe200078ec0ff */
[----:B------:R-:W-:Y:S04]  /*2c00*/  BSSY B0, `(.L_x_38) ;  /* 0x0000008000007945 */ /* 0x000fe80003800000 */
[----:B------:R-:W-:-:S04]  /*2c10*/  FMUL R12, R13, R14 ;  /* 0x0000000e0d0c7220 */ /* 0x000fc80000400000 */
[----:B------:R-:W-:-:S05]  /*2c20*/  FFMA R129, R129, R11, R12 ;  /* 0x0000000b81817223 */ /* 0x000fca000000000c */
[----:B------:R-:W-:-:S05]  /*2c30*/  F2FP.TF32.F32.PACK_B R129, R129 ;  /* 0x00000081ff81723e */ /* 0x000fca00024050ff */
[----:B------:R0:W-:Y:S01]  /*2c40*/  @P0 STG.E desc[UR14][R2.64+0x44], R129 ;  /* 0x0000448102000986 */ /* 0x0001e2000c10190e */
[----:B------:R-:W-:-:S13]  /*2c50*/  ISETP.GT.AND P0, PT, R0, 0x8, P2 ;  /* 0x000000080000780c */ /* 0x000fda0001704270 */
[----:B0-----:R-:W-:Y:S05]  /*2c60*/  @!P0 BRA `(.L_x_39) ;  /* 0x0000000000048947 */ /* 0x001fea0003800000 */
[----:B------:R0:W5:Y:S02]  /*2c70*/  LDG.E.LTC128B R18, desc[UR14][R8.64+0x40] ;  /* 0x0000400e08127981 */ /* 0x000164000c1e1920 */
.L_x_39:
[----:B------:R-:W-:Y:S05]  /*2c80*/  BSYNC B0 ;  /* 0x0000000000007941 */ /* 0x000fea0003800000 */
.L_x_38:
        /* <DEDUP_REMOVED lines=9> */
.L_x_41:
[----:B------:R-:W-:Y:S05]  /*2d20*/  BSYNC B0 ;  /* 0x0000000000007941 */ /* 0x000fea0003800000 */
.L_x_40:
[----:B-----5:R-:W-:Y:S01]  /*2d30*/  LOP3.LUT R13, R18, 0xffffe000, RZ, 0xc0, !PT ;  /* 0xffffe000120d7812 */ /* 0x020fe200078ec0ff */
[C---:B------:R-:W-:Y:S01]  /*2d40*/  IMAD.SHL.U32 R17, R20.reuse, 0x100, RZ ;  /* 0x0000010014117824 */ /* 0x040fe200078e00ff */
[----:B------:R-:W-:Y:S01]  /*2d50*/  SHF.L.U64.HI R21, R20, 0x8, R21 ;  /* 0x0000000814157819 */ /* 0x000fe20000010215 */
[----:B------:R-:W-:Y:S01]  /*2d60*/  BSSY B0, `(.L_x_42) ;  /* 0x000000f000007945 */ /* 0x000fe20003800000 */
[----:B------:R-:W-:Y:S01]  /*2d70*/  ISETP.GT.AND P2, PT, R10, 0x18, PT ;  /* 0x000000180a00780c */ /* 0x000fe20003f44270 */
[----:B------:R-:W-:Y:S01]  /*2d80*/  FMUL R12, R13, R14 ;  /* 0x0000000e0d0c7220 */ /* 0x000fe20000400000 */
[----:B------:R-:W-:Y:S02]  /*2d90*/  LOP3.LUT R15, R17, 0x4, RZ, 0xfc, !PT ;  /* 0x00000004110f7812 */ /* 0x000fe400078efcff */
[----:B------:R-:W-:Y:S01]  /*2da0*/  P2R R16, PR, RZ, 0x4 ;  /* 0x00000004ff107803 */ /* 0x000fe20000000000 */
[----:B------:R-:W-:-:S05]  /*2db0*/  FFMA R131, R131, R11, R12 ;  /* 0x0000000b83837223 */ /* 0x000fca000000000c */
[----:B------:R-:W-:-:S05]  /*2dc0*/  F2FP.TF32.F32.PACK_B R131, R131 ;  /* 0x00000083ff83723e */ /* 0x000fca00024050ff */
[----:B------:R0:W-:Y:S01]  /*2dd0*/  @P0 STG.E desc[UR14][R6.64+0x44], R131 ;  /* 0x0000448306000986 */ /* 0x0001e2000c10190e */
[----:B------:R-:W-:-:S05]  /*2de0*/  IADD3 R124, P0, R15, R2, RZ ;  /* 0x000000020f7c7210 */ /* 0x000fca0007f1e0ff */
[----:B------:R-:W-:Y:S01]  /*2df0*/  IMAD.X R125, R21, 0x1, R3, P0 ;  /* 0x00000001157d7824 */ /* 0x000fe200000e0603 */
[----:B------:R-:W-:-:S05]  /*2e00*/  IADD3 R12, P0, R17, R2, RZ ;  /* 0x00000002110c7210 */ /* 0x000fca0007f1e0ff */
[----:B------:R-:W-:Y:S01]  /*2e10*/  IMAD.X R13, R21, 0x1, R3, P0 ;  /* 0x00000001150d7824 */ /* 0x000fe200000e0603 */
[----:B------:R-:W-:-:S13]  /*2e20*/  ISETP.GT.AND P0, PT, R0, RZ, P2 ;  /* 0x000000ff0000720c */ /* 0x000fda0001704270 */
[----:B0-----:R-:W-:Y:S05]  /*2e30*/  @!P0 BRA `(.L_x_43) ;  /* 0x0000000000048947 */ /* 0x001fea0003800000 */
[----:B------:R0:W5:Y:S02]  /*2e40*/  LDG.E.LTC128B R18, desc[UR14][R4.64+0x60] ;  /* 0x0000600e04127981 */ /* 0x000164000c1e1920 */
.L_x_43:
[----:B------:R-:W-:Y:S05]  /*2e50*/  BSYNC B0 ;  /* 0x0000000000007941 */ /* 0x000fea0003800000 */
.L_x_42:
        /* <DEDUP_REMOVED lines=11> */
.L_x_45:
[----:B------:R-:W-:Y:S05]  /*2f10*/  BSYNC B0 ;  /* 0x0000000000007941 */ /* 0x000fea0003800000 */
.L_x_44:
        /* <DEDUP_REMOVED lines=9> */
.L_x_47:
[----:B------:R-:W-:Y:S05]  /*2fb0*/  BSYNC B0 ;  /* 0x0000000000007941 */ /* 0x000fea0003800000 */
.L_x_46:
        /* <DEDUP_REMOVED lines=9> */
.L_x_49:
[----:B------:R-:W-:Y:S05]  /*3050*/  BSYNC B0 ;  /* 0x0000000000007941 */ /* 0x000fea0003800000 */
.L_x_48:
[----:B-----5:R-:W-:Y:S01]  /*3060*/  LOP3.LUT R19, R18, 0xffffe000, RZ, 0xc0, !PT ;  /* 0xffffe00012137812 */ /* 0x020fe200078ec0ff */
[----:B------:R-:W-:Y:S01]  /*3070*/  BSSY B0, `(.L_x_50) ;  /* 0x000000a000007945 */ /* 0x000fe20003800000 */
[----:B------:R-:W-:-:S03]  /*3080*/  ISETP.GT.AND P2, PT, R10, 0x20, PT ;  /* 0x000000200a00780c */ /* 0x000fc60003f44270 */
[----:B------:R-:W-:-:S04]  /*3090*/  FMUL R16, R19, R14 ;  /* 0x0000000e13107220 */ /* 0x000fc80000400000 */
[----:B------:R-:W-:Y:S01]  /*30a0*/  FFMA R135, R135, R11, R16 ;  /* 0x0000000b87877223 */ /* 0x000fe20000000010 */
[----:B------:R-:W-:-:S04]  /*30b0*/  P2R R16, PR, RZ, 0x4 ;  /* 0x00000004ff107803 */ /* 0x000fc80000000000 */
[----:B------:R-:W-:-:S05]  /*30c0*/  F2FP.TF32.F32.PACK_B R135, R135 ;  /* 0x00000087ff87723e */ /* 0x000fca00024050ff */
[----:B------:R0:W-:Y:S01]  /*30d0*/  @P0 STG.E desc[UR14][R6.64+0x64], R135 ;  /* 0x0000648706000986 */ /* 0x0001e2000c10190e */
[----:B------:R-:W-:-:S13]  /*30e0*/  ISETP.GT.AND P0, PT, R0, RZ, P2 ;  /* 0x000000ff0000720c */ /* 0x000fda0001704270 */
[----:B0-----:R-:W-:Y:S05]  /*30f0*/  @!P0 BRA `(.L_x_51) ;  /* 0x0000000000048947 */ /* 0x001fea0003800000 */
[----:B------:R0:W5:Y:S02]  /*3100*/  LDG.E.LTC128B R18, desc[UR14][R4.64+0x80] ;  /* 0x0000800e04127981 */ /* 0x000164000c1e1920 */
.L_x_51:
[----:B------:R-:W-:Y:S05]  /*3110*/  BSYNC B0 ;  /* 0x0000000000007941 */ /* 0x000fea0003800000 */
.L_x_50:
        /* <DEDUP_REMOVED lines=11> */
.L_x_53:
[----:B------:R-:W-:Y:S05]  /*31d0*/  BSYNC B0 ;  /* 0x0000000000007941 */ /* 0x000fea0003800000 */
.L_x_52:
        /* <DEDUP_REMOVED lines=9> */
.L_x_55:
[----:B------:R-:W-:Y:S05]  /*3270*/  BSYNC B0 ;  /* 0x0000000000007941 */ /* 0x000fea0003800000 */
.L_x_54:
        /* <DEDUP_REMOVED lines=9> */
.L_x_57:
[----:B------:R-:W-:Y:S05]  /*3310*/  BSYNC B0 ;  /* 0x0000000000007941 */ /* 0x000fea0003800000 */
.L_x_56:
        /* <DEDUP_REMOVED lines=11> */
.L_x_59:
[----:B------:R-:W-:Y:S05]  /*33d0*/  BSYNC B0 ;  /* 0x0000000000007941 */ /* 0x000fea0003800000 */
.L_x_58:
[----:B-----5:R-:W-:Y:S01]  /*33e0*/  LOP3.LUT R19, R18, 0xffffe000, RZ, 0xc0, !PT ;  /* 0xffffe00012137812 */ /* 0x020fe200078ec0ff */
[----:B------:R-:W-:Y:S01]  /*33f0*/  BSSY B0, `(.L_x_60) ;  /* 0x0000009000007945 */ /* 0x000fe20003800000 */
[----:B------:R-:W-:-:S03]  /*3400*/  ISETP.GT.AND P4, PT, R10, 0x29, PT ;  /* 0x000000290a00780c */ /* 0x000fc60003f84270 */
[----:B------:R-:W-:-:S04]  /*3410*/  FMUL R19, R19, R14 ;  /* 0x0000000e13137220 */ /* 0x000fc80000400000 */
[----:B------:R-:W-:-:S05]  /*3420*/  FFMA R19, R140, R11, R19 ;  /* 0x0000000b8c137223 */ /* 0x000fca0000000013 */
[----:B------:R-:W-:-:S05]  /*3430*/  F2FP.TF32.F32.PACK_B R19, R19 ;  /* 0x00000013ff13723e */ /* 0x000fca00024050ff */
[----:B------:R0:W-:Y:S01]  /*3440*/  @P0 STG.E desc[UR14][R2.64+0xa0], R19 ;  /* 0x0000a01302000986 */ /* 0x0001e2000c10190e */
[----:B------:R-:W-:-:S13]  /*3450*/  ISETP.GT.AND P0, PT, R0, RZ, P4 ;  /* 0x000000ff0000720c */ /* 0x000fda0002704270 */
[----:B0-----:R-:W-:Y:S05]  /*3460*/  @!P0 BRA `(.L_x_61) ;  /* 0x0000000000048947 */ /* 0x001fea0003800000 */
[----:B------:R0:W5:Y:S02]  /*3470*/  LDG.E.LTC128B R18, desc[UR14][R4.64+0xa4] ;  /* 0x0000a40e04127981 */ /* 0x000164000c1e1920 */
.L_x_61:
[----:B------:R-:W-:Y:S05]  /*3480*/  BSYNC B0 ;  /* 0x0000000000007941 */ /* 0x000fea0003800000 */
.L_x_60:
        /* <DEDUP_REMOVED lines=9> */
.L_x_63:
[----:B------:R-:W-:Y:S05]  /*3520*/  BSYNC B0 ;  /* 0x0000000000007941 */ /* 0x000fea0003800000 */
.L_x_62:
        /* <DEDUP_REMOVED lines=9> */
.L_x_65:
[----:B------:R-:W-:Y:S05]  /*35c0*/  BSYNC B0 ;  /* 0x0000000000007941 */ /* 0x000fea0003800000 */
.L_x_64:
        /* <DEDUP_REMOVED lines=10> */
.L_x_67:
[----:B------:R-:W-:Y:S05]  /*3670*/  BSYNC B0 ;  /* 0x0000000000007941 */ /* 0x000fea0003800000 */
.L_x_66:
        /* <DEDUP_REMOVED lines=10> */
.L_x_69:
[----:B------:R-:W-:Y:S05]  /*3720*/  BSYNC B0 ;  /* 0x0000000000007941 */ /* 0x000fea0003800000 */
.L_x_68:
        /* <DEDUP_REMOVED lines=9> */
.L_x_71:
[----:B------:R-:W-:Y:S05]  /*37c0*/  BSYNC B0 ;  /* 0x0000000000007941 */ /* 0x000fea0003800000 */
.L_x_70:
        /* <DEDUP_REMOVED lines=9> */
.L_x_73:
[----:B------:R-:W-:Y:S05]  /*3860*/  BSYNC B0 ;  /* 0x0000000000007941 */ /* 0x000fea0003800000 */
.L_x_72:
        /* <DEDUP_REMOVED lines=10> */
.L_x_75:
[----:B------:R-:W-:Y:S05]  /*3910*/  BSYNC B0 ;  /* 0x0000000000007941 */ /* 0x000fea0003800000 */
.L_x_74:
[----:B-----5:R-:W-:Y:S01]  /*3920*/  LOP3.LUT R19, R18, 0xffffe000, RZ, 0xc0, !PT ;  /* 0xffffe00012137812 */ /* 0x020fe200078ec0ff */
[----:B------:R-:W-:Y:S04]  /*3930*/  BSSY B0, `(.L_x_76) ;  /* 0x0000009000007945 */ /* 0x000fe80003800000 */
[----:B------:R-:W-:-:S04]  /*3940*/  FMUL R19, R19, R14 ;  /* 0x0000000e13137220 */ /* 0x000fc80000400000 */
[----:B------:R-:W-:-:S05]  /*3950*/  FFMA R19, R148, R11, R19 ;  /* 0x0000000b94137223 */ /* 0x000fca0000000013 */
[----:B------:R-:W-:-:S05]  /*3960*/  F2FP.TF32.F32.PACK_B R19, R19 ;  /* 0x00000013ff13723e */ /* 0x000fca00024050ff */
[----:B------:R0:W-:Y:S01]  /*3970*/  @P0 STG.E desc[UR14][R2.64+0xe0], R19 ;  /* 0x0000e01302000986 */ /* 0x0001e2000c10190e */
[----:B------:R-:W-:-:S04]  /*3980*/  ISETP.GT.AND P0, PT, R10, 0x39, PT ;  /* 0x000000390a00780c */ /* 0x000fc80003f04270 */
[----:B------:R-:W-:-:S13]  /*3990*/  ISETP.GT.AND P5, PT, R0, RZ, P0 ;  /* 0x000000ff0000720c */ /* 0x000fda00007a4270 */
[----:B0-----:R-:W-:Y:S05]  /*39a0*/  @!P5 BRA `(.L_x_77) ;  /* 0x000000000004d947 */ /* 0x001fea0003800000 */
[----:B------:R0:W5:Y:S02]  /*39b0*/  LDG.E.LTC128B R18, desc[UR14][R4.64+0xe4] ;  /* 0x0000e40e04127981 */ /* 0x000164000c1e1920 */
.L_x_77:
[----:B------:R-:W-:Y:S05]  /*39c0*/  BSYNC B0 ;  /* 0x0000000000007941 */ /* 0x000fea0003800000 */
.L_x_76:
        /* <DEDUP_REMOVED lines=9> */
.L_x_79:
[----:B------:R-:W-:Y:S05]  /*3a60*/  BSYNC B0 ;  /* 0x0000000000007941 */ /* 0x000fea0003800000 */
.L_x_78:
[----:B-----5:R-:W-:Y:S01]  /*3a70*/  LOP3.LUT R19, R18, 0xffffe000, RZ, 0xc0, !PT ;  /* 0xffffe00012137812 */ /* 0x020fe200078ec0ff */
[----:B------:R-:W-:Y:S01]  /*3a80*/  BSSY B0, `(.L_x_80) ;  /* 0x0000009000007945 */ /* 0x000fe20003800000 */
[----:B------:R-:W-:-:S03]  /*3a90*/  IMAD.MOV.U32 R16, RZ, RZ, R18 ;  /* 0x000000ffff107224 */ /* 0x000fc600078e0012 */
[----:B------:R-:W-:-:S04]  /*3aa0*/  FMUL R19, R19, R14 ;  /* 0x0000000e13137220 */ /* 0x000fc80000400000 */
[----:B------:R-:W-:-:S05]  /*3ab0*/  FFMA R19, R150, R11, R19 ;  /* 0x0000000b96137223 */ /* 0x000fca0000000013 */
[----:B------:R-:W-:-:S05]  /*3ac0*/  F2FP.TF32.F32.PACK_B R19, R19 ;  /* 0x00000013ff13723e */ /* 0x000fca00024050ff */
[----:B------:R0:W-:Y:S01]  /*3ad0*/  @P5 STG.E desc[UR14][R6.64+0xe0], R19 ;  /* 0x0000e01306005986 */ /* 0x0001e2000c10190e */
[----:B------:R-:W-:-:S13]  /*3ae0*/  ISETP.GT.AND P5, PT, R0, 0x8, P0 ;  /* 0x000000080000780c */ /* 0x000fda00007a4270 */
[----:B0-----:R-:W-:Y:S05]  /*3af0*/  @!P5 BRA `(.L_x_81) ;  /* 0x000000000004d947 */ /* 0x001fea0003800000 */
[----:B------:R0:W5:Y:S02]  /*3b00*/  LDG.E.LTC128B R16, desc[UR14][R8.64+0xe4] ;  /* 0x0000e40e08107981 */ /* 0x000164000c1e1920 */
.L_x_81:
[----:B------:R-:W-:Y:S05]  /*3b10*/  BSYNC B0 ;  /* 0x0000000000007941 */ /* 0x000fea0003800000 */
.L_x_80:
[----:B-----5:R-:W-:Y:S01]  /*3b20*/  LOP3.LUT R19, R16, 0xffffe000, RZ, 0xc0, !PT ;  /* 0xffffe00010137812 */ /* 0x020fe200078ec0ff */
[----:B------:R-:W-:Y:S01]  /*3b30*/  USHF.L.U32 UR22, UR4, 0x8, URZ ;  /* 0x0000000804167899 */ /* 0x000fe2000800063f */
[----:B--2---:R-:W-:Y:S01]  /*3b40*/  LOP3.LUT R123, R17, 0x20, RZ, 0xfc, !PT ;  /* 0x00000020117b7812 */ /* 0x004fe200078efcff */
[----:B------:R-:W-:Y:S02]  /*3b50*/  USHF.L.U64.HI UR4, UR4, 0x8, UR5 ;  /* 0x0000000804047899 */ /* 0x000fe40008010205 */
[----:B------:R-:W-:-:S04]  /*3b60*/  FMUL R18, R19, R14 ;  /* 0x0000000e13127220 */ /* 0x000fc80000400000 */
[----:B------:R-:W-:-:S05]  /*3b70*/  FFMA R151, R151, R11, R18 ;  /* 0x0000000b97977223 */ /* 0x000fca0000000012 */
[----:B------:R-:W-:-:S05]  /*3b80*/  F2FP.TF32.F32.PACK_B R151, R151 ;  /* 0x00000097ff97723e */ /* 0x000fca00024050ff */
[----:B------:R-:W-:Y:S01]  /*3b90*/  @P5 STG.E desc[UR14][R6.64+0xe4], R151 ;  /* 0x0000e49706005986 */ /* 0x000fe2000c10190e */
[----:B------:R-:W-:-:S05]  /*3ba0*/  IADD3 R126, P5, R123, R2, RZ ;  /* 0x000000027b7e7210 */ /* 0x000fca0007fbe0ff */
[----:B------:R-:W-:Y:S01]  /*3bb0*/  IMAD.X R127, R21, 0x1, R3, P5 ;  /* 0x00000001157f7824 */ /* 0x000fe200028e0603 */
[----:B------:R-:W-:-:S04]  /*3bc0*/  IADD3 R18, P5, R4, UR22, RZ ;  /* 0x0000001604127c10 */ /* 0x000fc8000ffbe0ff */
[----:B------:R-:W-:Y:S02]  /*3bd0*/  IADD3.X R19, R5, UR4, RZ, P5, !PT ;  /* 0x0000000405137c10 */ /* 0x000fe4000affe4ff */
[----:B------:R-:W-:-:S04]  /*3be0*/  ISETP.GT.AND P5, PT, R10, RZ, PT ;  /* 0x000000ff0a00720c */ /* 0x000fc80003fa4270 */
[----:B------:R-:W-:-:S13]  /*3bf0*/  ISETP.GT.AND P5, PT, R0, 0x40, P5 ;  /* 0x000000400000780c */ /* 0x000fda0002fa4270 */
[----:B------:R-:W2:Y:S01]  /*3c00*/  @P5 LDG.E.LTC128B R16, desc[UR14][R18.64] ;  /* 0x0000000e12105981 */ /* 0x000ea2000c1e1920 */
[----:B------:R-:W-:Y:S01]  /*3c10*/  LOP3.LUT R121, R17, 0x24, RZ, 0xfc, !PT ;  /* 0x0000002411797812 */ /* 0x000fe200078efcff */
[----:B------:R-:W-:Y:S01]  /*3c20*/  ULOP3.LUT UR21, UR22, 0x4, URZ, 0xfc, !UPT ;  /* 0x0000000416157892 */ /* 0x000fe2000f8efc3f */
[----:B--2---:R-:W-:-:S05]  /*3c30*/  LOP3.LUT R23, R16, 0xffffe000, RZ, 0xc0, !PT ;  /* 0xffffe00010177812 */ /* 0x004fca00078ec0ff */
[----:B------:R-:W-:-:S04]  /*3c40*/  FMUL R23, R23, R14 ;  /* 0x0000000e17177220 */ /* 0x000fc80000400000 */
[----:B------:R-:W-:-:S05]  /*3c50*/  FFMA R133, R88, R11, R23 ;  /* 0x0000000b58857223 */ /* 0x000fca0000000017 */
[----:B------:R-:W-:-:S05]  /*3c60*/  F2FP.TF32.F32.PACK_B R133, R133 ;  /* 0x00000085ff85723e */ /* 0x000fca00024050ff */
[----:B------:R2:W-:Y:S01]  /*3c70*/  @P5 STG.E desc[UR14][R12.64], R133 ;  /* 0x000000850c005986 */ /* 0x0005e2000c10190e */
[----:B------:R-:W-:-:S05]  /*3c80*/  IADD3 R128, P5, R121, R2, RZ ;  /* 0x0000000279807210 */ /* 0x000fca0007fbe0ff */
[----:B------:R-:W-:Y:S01]  /*3c90*/  IMAD.X R129, R21, 0x1, R3, P5 ;  /* 0x0000000115817824 */ /* 0x000fe200028e0603 */
[----:B------:R-:W-:-:S04]  /*3ca0*/  IADD3 R130, P5, R4, UR21, RZ ;  /* 0x0000001504827c10 */ /* 0x000fc8000ffbe0ff */
[----:B------:R-:W-:Y:S02]  /*3cb0*/  IADD3.X R131, R5, UR4, RZ, P5, !PT ;  /* 0x0000000405837c10 */ /* 0x000fe4000affe4ff */
[----:B------:R-:W-:-:S13]  /*3cc0*/  ISETP.GT.AND P5, PT, R0, 0x40, P6 ;  /* 0x000000400000780c */ /* 0x000fda00037a4270 */
[----:B------:R-:W3:Y:S01]  /*3cd0*/  @P5 LDG.E.LTC128B R16, desc[UR14][R130.64] ;  /* 0x0000000e82105981 */ /* 0x000ee2000c1e1920 */
[----:B------:R-:W-:Y:S01]  /*3ce0*/  BSSY B0, `(.L_x_82) ;  /* 0x000000e000007945 */ /* 0x000fe20003800000 */
[----:B---3--:R-:W-:-:S05]  /*3cf0*/  LOP3.LUT R23, R16, 0xffffe000, RZ, 0xc0, !PT ;  /* 0xffffe00010177812 */ /* 0x008fca00078ec0ff */
[----:B------:R-:W-:-:S04]  /*3d00*/  FMUL R20, R23, R14 ;  /* 0x0000000e17147220 */ /* 0x000fc80000400000 */
[----:B--2---:R-:W-:-:S05]  /*3d10*/  FFMA R133, R89, R11, R20 ;  /* 0x0000000b59857223 */ /* 0x004fca0000000014 */
[----:B------:R-:W-:-:S05]  /*3d20*/  F2FP.TF32.F32.PACK_B R133, R133 ;  /* 0x00000085ff85723e */ /* 0x000fca00024050ff */
[----:B------:R2:W-:Y:S01]  /*3d30*/  @P5 STG.E desc[UR14][R124.64], R133 ;  /* 0x000000857c005986 */ /* 0x0005e2000c10190e */
[----:B------:R-:W-:-:S05]  /*3d40*/  IADD3 R88, P5, R17, R6, RZ ;  /* 0x0000000611587210 */ /* 0x000fca0007fbe0ff */
[----:B------:R-:W-:Y:S01]  /*3d50*/  IMAD.X R89, R21, 0x1, R7, P5 ;  /* 0x0000000115597824 */ /* 0x000fe200028e0607 */
[----:B------:R-:W-:-:S04]  /*3d60*/  IADD3 R22, P5, R8, UR22, RZ ;  /* 0x0000001608167c10 */ /* 0x000fc8000ffbe0ff */
[----:B------:R-:W-:Y:S02]  /*3d70*/  IADD3.X R23, R9, UR4, RZ, P5, !PT ;  /* 0x0000000409177c10 */ /* 0x000fe4000affe4ff */
[----:B------:R-:W-:-:S04]  /*3d80*/  ISETP.GT.AND P5, PT, R10, RZ, PT ;  /* 0x000000ff0a00720c */ /* 0x000fc80003fa4270 */
[----:B------:R-:W-:-:S13]  /*3d90*/  ISETP.GT.AND P5, PT, R0, 0x48, P5 ;  /* 0x000000480000780c */ /* 0x000fda0002fa4270 */
[----:B--2---:R-:W-:Y:S05]  /*3da0*/  @!P5 BRA `(.L_x_83) ;  /* 0x000000000004d947 */ /* 0x004fea0003800000 */
[----:B------:R2:W5:Y:S02]  /*3db0*/  LDG.E.LTC128B R16, desc[UR14][R22.64] ;  /* 0x0000000e16107981 */ /* 0x000564000c1e1920 */
.L_x_83:
[----:B------:R-:W-:Y:S05]  /*3dc0*/  BSYNC B0 ;  /* 0x0000000000007941 */ /* 0x000fea0003800000 */
.L_x_82:
[----:B-----5:R-:W-:Y:S01]  /*3dd0*/  LOP3.LUT R125, R16, 0xffffe000, RZ, 0xc0, !PT ;  /* 0xffffe000107d7812 */ /* 0x020fe200078ec0ff */
[----:B------:R-:W-:Y:S04]  /*3de0*/  BSSY B0, `(.L_x_84) ;  /* 0x000000c000007945 */ /* 0x000fe80003800000 */
[----:B------:R-:W-:-:S04]  /*3df0*/  FMUL R125, R125, R14 ;  /* 0x0000000e7d7d7220 */ /* 0x000fc80000400000 */
[----:B------:R-:W-:-:S05]  /*3e00*/  FFMA R125, R90, R11, R125 ;  /* 0x0000000b5a7d7223 */ /* 0x000fca000000007d */
[----:B------:R-:W-:-:S05]  /*3e10*/  F2FP.TF32.F32.PACK_B R125, R125 ;  /* 0x0000007dff7d723e */ /* 0x000fca00024050ff */
[----:B------:R3:W-:Y:S01]  /*3e20*/  @P5 STG.E desc[UR14][R88.64], R125 ;  /* 0x0000007d58005986 */ /* 0x0007e2000c10190e */
[----:B------:R-:W-:-:S05]  /*3e30*/  IADD3 R132, P5, R15, R6, RZ ;  /* 0x000000060f847210 */ /* 0x000fca0007fbe0ff */
[----:B------:R-:W-:Y:S01]  /*3e40*/  IMAD.X R133, R21, 0x1, R7, P5 ;  /* 0x0000000115857824 */ /* 0x000fe200028e0607 */
[----:B------:R-:W-:-:S13]  /*3e50*/  ISETP.GT.AND P5, PT, R0, 0x48, P6 ;  /* 0x000000480000780c */ /* 0x000fda00037a4270 */
[----:B---3--:R-:W-:Y:S05]  /*3e60*/  @!P5 BRA `(.L_x_85) ;  /* 0x00000000000cd947 */ /* 0x008fea0003800000 */
[----:B------:R-:W-:-:S04]  /*3e70*/  IADD3 R124, P6, R8, UR21, RZ ;  /* 0x00000015087c7c10 */ /* 0x000fc8000ffde0ff */
[----:B------:R-:W-:-:S05]  /*3e80*/  IADD3.X R125, R9, UR4, RZ, P6, !PT ;  /* 0x00000004097d7c10 */ /* 0x000fca000b7fe4ff */
[----:B------:R3:W5:Y:S04]  /*3e90*/  LDG.E.LTC128B R16, desc[UR14][R124.64] ;  /* 0x0000000e7c107981 */ /* 0x000768000c1e1920 */
.L_x_85:
[----:B------:R-:W-:Y:S05]  /*3ea0*/  BSYNC B0 ;  /* 0x0000000000007941 */ /* 0x000fea0003800000 */
.L_x_84:
[----:B---3-5:R-:W-:Y:S01]  /*3eb0*/  LOP3.LUT R125, R16, 0xffffe000, RZ, 0xc0, !PT ;  /* 0xffffe000107d7812 */ /* 0x028fe200078ec0ff */
[----:B------:R-:W-:Y:S01]  /*3ec0*/  ULOP3.LUT UR20, UR22, 0x20, URZ, 0xfc, !UPT ;  /* 0x0000002016147892 */ /* 0x000fe2000f8efc3f */
[----:B------:R-:W-:-:S03]  /*3ed0*/  ISETP.GT.AND P6, PT, R10, 0x8, PT ;  /* 0x000000080a00780c */ /* 0x000fc60003fc4270 */
[----:B------:R-:W-:-:S04]  /*3ee0*/  FMUL R20, R125, R14 ;  /* 0x0000000e7d147220 */ /* 0x000fc80000400000 */
[----:B------:R-:W-:Y:S01]  /*3ef0*/  FFMA R137, R91, R11, R20 ;  /* 0x0000000b5b897223 */ /* 0x000fe20000000014 */
[----:B------:R-:W-:-:S04]  /*3f00*/  LOP3.LUT R91, R17, 0x40, RZ, 0xfc, !PT ;  /* 0x00000040115b7812 */ /* 0x000fc800078efcff */
[----:B------:R-:W-:-:S05]  /*3f10*/  F2FP.TF32.F32.PACK_B R137, R137 ;  /* 0x00000089ff89723e */ /* 0x000fca00024050ff */
[----:B------:R3:W-:Y:S01]  /*3f20*/  @P5 STG.E desc[UR14][R132.64], R137 ;  /* 0x0000008984005986 */ /* 0x0007e2000c10190e */
[----:B------:R-:W-:-:S05]  /*3f30*/  IADD3 R130, P5, R91, R2, RZ ;  /* 0x000000025b827210 */ /* 0x000fca0007fbe0ff */
[----:B------:R-:W-:Y:S01]  /*3f40*/  IMAD.X R131, R21, 0x1, R3, P5 ;  /* 0x0000000115837824 */ /* 0x000fe200028e0603 */
[----:B------:R-:W-:-:S04]  /*3f50*/  IADD3 R134, P5, R4, UR20, RZ ;  /* 0x0000001404867c10 */ /* 0x000fc8000ffbe0ff */
[----:B------:R-:W-:Y:S02]  /*3f60*/  IADD3.X R135, R5, UR4, RZ, P5, !PT ;  /* 0x0000000405877c10 */ /* 0x000fe4000affe4ff */
[----:B------:R-:W-:-:S13]  /*3f70*/  ISETP.GT.AND P5, PT, R0, 0x40, P6 ;  /* 0x000000400000780c */ /* 0x000fda00037a4270 */
[----:B------:R-:W2:Y:S01]  /*3f80*/  @P5 LDG.E.LTC128B R16, desc[UR14][R134.64] ;  /* 0x0000000e86105981 */ /* 0x000ea2000c1e1920 */
[----:B------:R-:W-:Y:S01]  /*3f90*/  ULOP3.LUT UR19, UR22, 0x24, URZ, 0xfc, !UPT ;  /* 0x0000002416137892 */ /* 0x000fe2000f8efc3f */
[----:B--2---:R-:W-:-:S05]  /*3fa0*/  LOP3.LUT R125, R16, 0xffffe000, RZ, 0xc0, !PT ;  /* 0xffffe000107d7812 */ /* 0x004fca00078ec0ff */
[----:B------:R-:W-:-:S04]  /*3fb0*/  FMUL R125, R125, R14 ;  /* 0x0000000e7d7d7220 */ /* 0x000fc80000400000 */
[----:B------:R-:W-:Y:S01]  /*3fc0*/  FFMA R139, R92, R11, R125 ;  /* 0x0000000b5c8b7223 */ /* 0x000fe2000000007d */
[----:B------:R-:W-:-:S04]  /*3fd0*/  LOP3.LUT R125, R17, 0x44, RZ, 0xfc, !PT ;  /* 0x00000044117d7812 */ /* 0x000fc800078efcff */
[----:B------:R-:W-:-:S05]  /*3fe0*/  F2FP.TF32.F32.PACK_B R139, R139 ;  /* 0x0000008bff8b723e */ /* 0x000fca00024050ff */
[----:B------:R2:W-:Y:S01]  /*3ff0*/  @P5 STG.E desc[UR14][R126.64], R139 ;  /* 0x0000008b7e005986 */ /* 0x0005e2000c10190e */
[----:B---3--:R-:W-:-:S05]  /*4000*/  IADD3 R132, P5, R125, R2, RZ ;  /* 0x000000027d847210 */ /* 0x008fca0007fbe0ff */
[----:B------:R-:W-:Y:S01]  /*4010*/  IMAD.X R133, R21, 0x1, R3, P5 ;  /* 0x0000000115857824 */ /* 0x000fe200028e0603 */
[----:B------:R-:W-:-:S04]  /*4020*/  IADD3 R136, P5, R4, UR19, RZ ;  /* 0x0000001304887c10 */ /* 0x000fc8000ffbe0ff */
[----:B------:R-:W-:Y:S02]  /*4030*/  IADD3.X R137, R5, UR4, RZ, P5, !PT ;  /* 0x0000000405897c10 */ /* 0x000fe4000affe4ff */
[----:B------:R-:W-:-:S04]  /*4040*/  ISETP.GT.AND P5, PT, R10, 0x9, PT ;  /* 0x000000090a00780c */ /* 0x000fc80003fa4270 */
[----:B------:R-:W-:-:S13]  /*4050*/  ISETP.GT.AND P5, PT, R0, 0x40, P5 ;  /* 0x000000400000780c */ /* 0x000fda0002fa4270 */
[----:B------:R-:W3:Y:S01]  /*4060*/  @P5 LDG.E.LTC128B R16, desc[UR14][R136.64] ;  /* 0x0000000e88105981 */ /* 0x000ee2000c1e1920 */
[----:B------:R-:W-:Y:S01]  /*4070*/  BSSY B0, `(.L_x_86) ;  /* 0x000000d000007945 */ /* 0x000fe20003800000 */
[----:B---3--:R-:W-:-:S05]  /*4080*/  LOP3.LUT R135, R16, 0xffffe000, RZ, 0xc0, !PT ;  /* 0xffffe00010877812 */ /* 0x008fca00078ec0ff */
[----:B------:R-:W-:-:S04]  /*4090*/  FMUL R20, R135, R14 ;  /* 0x0000000e87147220 */ /* 0x000fc80000400000 */
[----:B------:R-:W-:-:S05]  /*40a0*/  FFMA R93, R93, R11, R20 ;  /* 0x0000000b5d5d7223 */ /* 0x000fca0000000014 */
[----:B------:R-:W-:-:S05]  /*40b0*/  F2FP.TF32.F32.PACK_B R93, R93 ;  /* 0x0000005dff5d723e */ /* 0x000fca00024050ff */
[----:B------:R3:W-:Y:S01]  /*40c0*/  @P5 STG.E desc[UR14][R128.64], R93 ;  /* 0x0000005d80005986 */ /* 0x0007e2000c10190e */
[----:B--2---:R-:W-:-:S05]  /*40d0*/  IADD3 R126, P5, R123, R6, RZ ;  /* 0x000000067b7e7210 */ /* 0x004fca0007fbe0ff */
[----:B------:R-:W-:Y:S01]  /*40e0*/  IMAD.X R127, R21, 0x1, R7, P5 ;  /* 0x00000001157f7824 */ /* 0x000fe200028e0607 */
[----:B------:R-:W-:-:S13]  /*40f0*/  ISETP.GT.AND P5, PT, R0, 0x48, P6 ;  /* 0x000000480000780c */ /* 0x000fda00037a4270 */
[----:B---3--:R-:W-:Y:S05]  /*4100*/  @!P5 BRA `(.L_x_87) ;  /* 0x00000000000cd947 */ /* 0x008fea0003800000 */
[----:B------:R-:W-:-:S04]  /*4110*/  IADD3 R92, P6, R8, UR20, RZ ;  /* 0x00000014085c7c10 */ /* 0x000fc8000ffde0ff */
[----:B------:R-:W-:-:S05]  /*4120*/  IADD3.X R93, R9, UR4, RZ, P6, !PT ;  /* 0x00000004095d7c10 */ /* 0x000fca000b7fe4ff */
[----:B------:R2:W5:Y:S04]  /*4130*/  LDG.E.LTC128B R16, desc[UR14][R92.64] ;  /* 0x0000000e5c107981 */ /* 0x000568000c1e1920 */
.L_x_87:
[----:B------:R-:W-:Y:S05]  /*4140*/  BSYNC B0 ;  /* 0x0000000000007941 */ /* 0x000fea0003800000 */
.L_x_86:
[----:B--2--5:R-:W-:Y:S01]  /*4150*/  LOP3.LUT R93, R16, 0xffffe000, RZ, 0xc0, !PT ;  /* 0xffffe000105d7812 */ /* 0x024fe200078ec0ff */
[----:B------:R-:W-:Y:S01]  /*4160*/  BSSY B0, `(.L_x_88) ;  /* 0x000000d000007945 */ /* 0x000fe20003800000 */
[----:B------:R-:W-:-:S03]  /*4170*/  ISETP.GT.AND P6, PT, R10, 0x9, PT ;  /* 0x000000090a00780c */ /* 0x000fc60003fc4270 */
[----:B------:R-:W-:-:S04]  /*4180*/  FMUL R93, R93, R14 ;  /* 0x0000000e5d5d7220 */ /* 0x000fc80000400000 */
[----:B------:R-:W-:-:S05]  /*4190*/  FFMA R93, R94, R11, R93 ;  /* 0x0000000b5e5d7223 */ /* 0x000fca000000005d */
[----:B------:R-:W-:-:S05]  /*41a0*/  F2FP.TF32.F32.PACK_B R93, R93 ;  /* 0x0000005dff5d723e */ /* 0x000fca00024050ff */
[----:B------:R2:W-:Y:S01]  /*41b0*/  @P5 STG.E desc[UR14][R126.64], R93 ;  /* 0x0000005d7e005986 */ /* 0x0005e2000c10190e */
[----:B------:R-:W-:-:S05]  /*41c0*/  IADD3 R128, P5, R121, R6, RZ ;  /* 0x0000000679807210 */ /* 0x000fca0007fbe0ff */
[----:B------:R-:W-:Y:S01]  /*41d0*/  IMAD.X R129, R21, 0x1, R7, P5 ;  /* 0x0000000115817824 */ /* 0x000fe200028e0607 */
[----:B------:R-:W-:-:S13]  /*41e0*/  ISETP.GT.AND P5, PT, R0, 0x48, P6 ;  /* 0x000000480000780c */ /* 0x000fda00037a4270 */
[----:B--2---:R-:W-:Y:S05]  /*41f0*/  @!P5 BRA `(.L_x_89) ;  /* 0x00000000000cd947 */ /* 0x004fea0003800000 */
[----:B------:R-:W-:-:S04]  /*4200*/  IADD3 R92, P6, R8, UR19, RZ ;  /* 0x00000013085c7c10 */ /* 0x000fc8000ffde0ff */
[----:B------:R-:W-:-:S05]  /*4210*/  IADD3.X R93, R9, UR4, RZ, P6, !PT ;  /* 0x00000004095d7c10 */ /* 0x000fca000b7fe4ff */
[----:B------:R2:W5:Y:S04]  /*4220*/  LDG.E.LTC128B R16, desc[UR14][R92.64] ;  /* 0x0000000e5c107981 */ /* 0x000568000c1e1920 */
.L_x_89:
[----:B------:R-:W-:Y:S05]  /*4230*/  BSYNC B0 ;  /* 0x0000000000007941 */ /* 0x000fea0003800000 */
.L_x_88:
[----:B--2--5:R-:W-:Y:S01]  /*4240*/  LOP3.LUT R93, R16, 0xffffe000, RZ, 0xc0, !PT ;  /* 0xffffe000105d7812 */ /* 0x024fe200078ec0ff */
[----:B------:R-:W-:Y:S01]  /*4250*/  ULOP3.LUT UR18, UR22, 0x40, URZ, 0xfc, !UPT ;  /* 0x0000004016127892 */ /* 0x000fe2000f8efc3f */
[----:B------:R-:W-:-:S03]  /*4260*/  ISETP.GT.AND P6, PT, R10, 0x10, PT ;  /* 0x000000100a00780c */ /* 0x000fc60003fc4270 */
[----:B------:R-:W-:Y:S01]  /*4270*/  FMUL R20, R93, R14 ;  /* 0x0000000e5d147220 */ /* 0x000fe20000400000 */
[----:B------:R-:W-:-:S03]  /*4280*/  LOP3.LUT R93, R17, 0x60, RZ, 0xfc, !PT ;  /* 0x00000060115d7812 */ /* 0x000fc600078efcff */
        /* <DEDUP_REMOVED lines=9> */
[----:B------:R-:W-:Y:S01]  /*4320*/  ULOP3.LUT UR17, UR22, 0x44, URZ, 0xfc, !UPT ;  /* 0x0000004416117892 */ /* 0x000fe2000f8efc3f */
[----:B---3--:R-:W-:-:S05]  /*4330*/  LOP3.LUT R95, R16, 0xffffe000, RZ, 0xc0, !PT ;  /* 0xffffe000105f7812 */ /* 0x008fca00078ec0ff */
[----:B------:R-:W-:-:S04]  /*4340*/  FMUL R95, R95, R14 ;  /* 0x0000000e5f5f7220 */ /* 0x000fc80000400000 */
[----:B------:R-:W-:Y:S01]  /*4350*/  FFMA R139, R96, R11, R95 ;  /* 0x0000000b608b7223 */ /* 0x000fe2000000005f */
[----:B------:R-:W-:-:S04]  /*4360*/  LOP3.LUT R95, R17, 0x64, RZ, 0xfc, !PT ;  /* 0x00000064115f7812 */ /* 0x000fc800078efcff */
[----:B------:R-:W-:-:S05]  /*4370*/  F2FP.TF32.F32.PACK_B R139, R139 ;  /* 0x0000008bff8b723e */ /* 0x000fca00024050ff */
[----:B------:R3:W-:Y:S01]  /*4380*/  @P5 STG.E desc[UR14][R130.64], R139 ;  /* 0x0000008b82005986 */ /* 0x0007e2000c10190e */
[----:B--2---:R-:W-:-:S05]  /*4390*/  IADD3 R128, P5, R95, R2, RZ ;  /* 0x000000025f807210 */ /* 0x004fca0007fbe0ff */
[----:B------:R-:W-:Y:S01]  /*43a0*/  IMAD.X R129, R21, 0x1, R3, P5 ;  /* 0x0000000115817824 */ /* 0x000fe200028e0603 */
[----:B------:R-:W-:-:S04]  /*43b0*/  IADD3 R136, P5, R4, UR17, RZ ;  /* 0x0000001104887c10 */ /* 0x000fc8000ffbe0ff */
[----:B------:R-:W-:Y:S02]  /*43c0*/  IADD3.X R137, R5, UR4, RZ, P5, !PT ;  /* 0x0000000405897c10 */ /* 0x000fe4000affe4ff */
[----:B------:R-:W-:-:S04]  /*43d0*/  ISETP.GT.AND P5, PT, R10, 0x11, PT ;  /* 0x000000110a00780c */ /* 0x000fc80003fa4270 */
[----:B------:R-:W-:-:S13]  /*43e0*/  ISETP.GT.AND P5, PT, R0, 0x40, P5 ;  /* 0x000000400000780c */ /* 0x000fda0002fa4270 */
[----:B------:R-:W2:Y:S01]  /*43f0*/  @P5 LDG.E.LTC128B R16, desc[UR14][R136.64] ;  /* 0x0000000e88105981 */ /* 0x000ea2000c1e1920 */
[----:B------:R-:W-:Y:S01]  /*4400*/  BSSY B0, `(.L_x_90) ;  /* 0x000000d000007945 */ /* 0x000fe20003800000 */
[----:B--2---:R-:W-:-:S05]  /*4410*/  LOP3.LUT R135, R16, 0xffffe000, RZ, 0xc0, !PT ;  /* 0xffffe00010877812 */ /* 0x004fca00078ec0ff */
[----:B------:R-:W-:-:S04]  /*4420*/  FMUL R20, R135, R14 ;  /* 0x0000000e87147220 */ /* 0x000fc80000400000 */
[----:B------:R-:W-:-:S05]  /*4430*/  FFMA R97, R97, R11, R20 ;  /* 0x0000000b61617223 */ /* 0x000fca0000000014 */
[----:B------:R-:W-:-:S05]  /*4440*/  F2FP.TF32.F32.PACK_B R97, R97 ;  /* 0x00000061ff61723e */ /* 0x000fca00024050ff */
[----:B------:R2:W-:Y:S01]  /*4450*/  @P5 STG.E desc[UR14][R132.64], R97 ;  /* 0x0000006184005986 */ /* 0x0005e2000c10190e */
[----:B---3--:R-:W-:-:S05]  /*4460*/  IADD3 R130, P5, R91, R6, RZ ;  /* 0x000000065b827210 */ /* 0x008fca0007fbe0ff */
[----:B------:R-:W-:Y:S01]  /*4470*/  IMAD.X R131, R21, 0x1, R7, P5 ;  /* 0x0000000115837824 */ /* 0x000fe200028e0607 */
[----:B------:R-:W-:-:S13]  /*4480*/  ISETP.GT.AND P5, PT, R0, 0x48, P6 ;  /* 0x000000480000780c */ /* 0x000fda00037a4270 */
[----:B--2---:R-:W-:Y:S05]  /*4490*/  @!P5 BRA `(.L_x_91) ;  /* 0x00000000000cd947 */ /* 0x004fea0003800000 */
[----:B------:R-:W-:-:S04]  /*44a0*/  IADD3 R96, P6, R8, UR18, RZ ;  /* 0x0000001208607c10 */ /* 0x000fc8000ffde0ff */
[----:B------:R-:W-:-:S05]  /*44b0*/  IADD3.X R97, R9, UR4, RZ, P6, !PT ;  /* 0x0000000409617c10 */ /* 0x000fca000b7fe4ff */
[----:B------:R2:W5:Y:S04]  /*44c0*/  LDG.E.LTC128B R16, desc[UR14][R96.64] ;  /* 0x0000000e60107981 */ /* 0x000568000c1e1920 */
.L_x_91:
[----:B------:R-:W-:Y:S05]  /*44d0*/  BSYNC B0 ;  /* 0x0000000000007941 */ /* 0x000fea0003800000 */
.L_x_90:
        /* <DEDUP_REMOVED lines=14> */
.L_x_93:
[----:B------:R-:W-:Y:S05]  /*45c0*/  BSYNC B0 ;  /* 0x0000000000007941 */ /* 0x000fea0003800000 */
.L_x_92:
        /* <DEDUP_REMOVED lines=41> */
.L_x_95:
[----:B------:R-:W-:Y:S05]  /*4860*/  BSYNC B0 ;  /* 0x0000000000007941 */ /* 0x000fea0003800000 */
.L_x_94:
        /* <DEDUP_REMOVED lines=14> */
.L_x_97:
[----:B------:R-:W-:Y:S05]  /*4950*/  BSYNC B0 ;  /* 0x0000000000007941 */ /* 0x000fea0003800000 */
.L_x_96:
        /* <DEDUP_REMOVED lines=41> */
.L_x_99:
[----:B------:R-:W-:Y:S05]  /*4bf0*/  BSYNC B0 ;  /* 0x0000000000007941 */ /* 0x000fea0003800000 */
.L_x_98:
        /* <DEDUP_REMOVED lines=14> */
.L_x_101:
[----:B------:R-:W-:Y:S05]  /*4ce0*/  BSYNC B0 ;  /* 0x0000000000007941 */ /* 0x000fea0003800000 */
.L_x_100:
        /* <DEDUP_REMOVED lines=40> */
.L_x_103:
[----:B------:R-:W-:Y:S05]  /*4f70*/  BSYNC B0 ;  /* 0x0000000000007941 */ /* 0x000fea0003800000 */
.L_x_102:
[----:B--2--5:R-:W-:Y:S01]  /*4f80*/  LOP3.LUT R109, R16, 0xffffe000, RZ, 0xc0, !PT ;  /* 0xffffe000106d7812 */ /* 0x024fe200078ec0ff */
        /* <DEDUP_REMOVED lines=12> */
.L_x_105:
[----:B------:R-:W-:Y:S05]  /*5050*/  BSYNC B0 ;  /* 0x0000000000007941 */ /* 0x000fea0003800000 */
.L_x_104:
[----:B--2--5:R-:W-:Y:S01]  /*5060*/  LOP3.LUT R109, R16, 0xffffe000, RZ, 0xc0, !PT ;  /* 0xffffe000106d7812 */ /* 0x024fe200078ec0ff */
[----:B------:R-:W-:-:S04]  /*5070*/  ULOP3.LUT UR8, UR22, 0xc0, URZ, 0xfc, !UPT ;  /* 0x000000c016087892 */ /* 0x000fc8000f8efc3f */
        /* <DEDUP_REMOVED lines=14> */
[----:B--2---:R-:W-:Y:S01]  /*5160*/  FFMA R137, R112, R11, R111 ;  /* 0x0000000b70897223 */ /* 0x004fe2000000006f */
        /* <DEDUP_REMOVED lines=22> */
.L_x_107:
[----:B------:R-:W-:Y:S05]  /*52d0*/  BSYNC B0 ;  /* 0x0000000000007941 */ /* 0x000fea0003800000 */
.L_x_106:
        /* <DEDUP_REMOVED lines=13> */
.L_x_109:
[----:B------:R-:W-:Y:S05]  /*53b0*/  BSYNC B0 ;  /* 0x0000000000007941 */ /* 0x000fea0003800000 */
.L_x_108:
[----:B--2--5:R-:W-:Y:S01]  /*53c0*/  LOP3.LUT R3, R16, 0xffffe000, RZ, 0xc0, !PT ;  /* 0xffffe00010037812 */ /* 0x024fe200078ec0ff */
[----:B------:R-:W-:-:S04]  /*53d0*/  ULOP3.LUT UR6, UR22, 0xe0, URZ, 0xfc, !UPT ;  /* 0x000000e016067892 */ /* 0x000fc8000f8efc3f */
        /* <DEDUP_REMOVED lines=13> */
[----:B------:R-:W-:-:S05]  /*54b0*/  FFMA R115, R116, R11, R115 ;  /* 0x0000000b74737223 */ /* 0x000fca0000000073 */
[----:B------:R-:W-:-:S05]  /*54c0*/  F2FP.TF32.F32.PACK_B R115, R115 ;  /* 0x00000073ff73723e */ /* 0x000fca00024050ff */
[----:B------:R2:W-:Y:S01]  /*54d0*/  @P5 STG.E desc[UR14][R126.64], R115 ;  /* 0x000000737e005986 */ /* 0x0005e2000c10190e */
[----:B------:R-:W-:-:S05]  /*54e0*/  IADD3 R6, P5, R111, R6, RZ ;  /* 0x000000066f067210 */ /* 0x000fca0007fbe0ff */
[----:B------:R-:W-:Y:S01]  /*54f0*/  IMAD.X R7, R21, 0x1, R7, P5 ;  /* 0x0000000115077824 */ /* 0x000fe200028e0607 */
[----:B-1--4-:R-:W-:-:S04]  /*5500*/  IADD3 R4, P5, R4, UR5, RZ ;  /* 0x0000000504047c10 */ /* 0x012fc8000ffbe0ff */
[----:B------:R-:W-:Y:S02]  /*5510*/  IADD3.X R5, R5, UR4, RZ, P5, !PT ;  /* 0x0000000405057c10 */ /* 0x000fe4000affe4ff */
        /* <DEDUP_REMOVED lines=15> */
.L_x_111:
[----:B------:R-:W-:Y:S05]  /*5610*/  BSYNC B0 ;  /* 0x0000000000007941 */ /* 0x000fea0003800000 */
.L_x_110:
[----:B-1---5:R-:W-:Y:S01]  /*5620*/  LOP3.LUT R5, R16, 0xffffe000, RZ, 0xc0, !PT ;  /* 0xffffe00010057812 */ /* 0x022fe200078ec0ff */
[----:B------:R-:W-:Y:S04]  /*5630*/  BSSY B0, `(.L_x_112) ;  /* 0x000000c000007945 */ /* 0x000fe80003800000 */
        /* <DEDUP_REMOVED lines=9> */
[----:B-1----:R-:W-:Y:S05]  /*56d0*/  @!P5 BRA `(.L_x_113) ;  /* 0x000000000004d947 */ /* 0x002fea0003800000 */
[----:B------:R1:W5:Y:S02]  /*56e0*/  LDG.E.LTC128B R16, desc[UR14][R4.64] ;  /* 0x0000000e04107981 */ /* 0x000364000c1e1920 */
.L_x_113:
[----:B------:R-:W-:Y:S05]  /*56f0*/  BSYNC B0 ;  /* 0x0000000000007941 */ /* 0x000fea0003800000 */
.L_x_112:
[----:B-1---5:R-:W-:Y:S01]  /*5700*/  LOP3.LUT R5, R16, 0xffffe000, RZ, 0xc0, !PT ;  /* 0xffffe00010057812 */ /* 0x022fe200078ec0ff */
[----:B------:R-:W-:Y:S01]  /*5710*/  BSSY B0, `(.L_x_114) ;  /* 0x000000d000007945 */ /* 0x000fe20003800000 */
[----:B------:R-:W-:-:S03]  /*5720*/  ISETP.GT.AND P6, PT, R10, RZ, PT ;  /* 0x000000ff0a00720c */ /* 0x000fc60003fc4270 */
        /* <DEDUP_REMOVED lines=11> */
.L_x_115:
[----:B------:R-:W-:Y:S05]  /*57e0*/  BSYNC B0 ;  /* 0x0000000000007941 */ /* 0x000fea0003800000 */
.L_x_114:
[----:B-----5:R-:W-:Y:S01]  /*57f0*/  LOP3.LUT R7, R16, 0xffffe000, RZ, 0xc0, !PT ;  /* 0xffffe00010077812 */ /* 0x020fe200078ec0ff */
        /* <DEDUP_REMOVED lines=13> */
.L_x_117:
[----:B------:R-:W-:Y:S05]  /*58d0*/  BSYNC B0 ;  /* 0x0000000000007941 */ /* 0x000fea0003800000 */
.L_x_116:
[----:B--2--5:R-:W-:Y:S01]  /*58e0*/  LOP3.LUT R7, R16, 0xffffe000, RZ, 0xc0, !PT ;  /* 0xffffe00010077812 */ /* 0x024fe200078ec0ff */
        /* <DEDUP_REMOVED lines=8> */
[----:B0-----:R-:W-:-:S04]  /*5970*/  IADD3 R8, P5, R22, UR22, RZ ;  /* 0x0000001616087c10 */ /* 0x001fc8000ffbe0ff */
[----:B------:R-:W-:Y:S02]  /*5980*/  IADD3.X R9, R23, UR4, RZ, P5, !PT ;  /* 0x0000000417097c10 */ /* 0x000fe4000affe4ff */
[----:B------:R-:W-:-:S13]  /*5990*/  ISETP.GT.AND P5, PT, R0, 0x88, P6 ;  /* 0x000000880000780c */ /* 0x000fda00037a4270 */
[----:B--2---:R-:W-:Y:S05]  /*59a0*/  @!P5 BRA `(.L_x_119) ;  /* 0x000000000004d947 */ /* 0x004fea0003800000 */
[----:B------:R0:W5:Y:S02]  /*59b0*/  LDG.E.LTC128B R16, desc[UR14][R8.64] ;  /* 0x0000000e08107981 */ /* 0x000164000c1e1920 */
.L_x_119:
[----:B------:R-:W-:Y:S05]  /*59c0*/  BSYNC B0 ;  /* 0x0000000000007941 */ /* 0x000fea0003800000 */
.L_x_118:
        /* <DEDUP_REMOVED lines=14> */
.L_x_121:
[----:B------:R-:W-:Y:S05]  /*5ab0*/  BSYNC B0 ;  /* 0x0000000000007941 */ /* 0x000fea0003800000 */
.L_x_120:
        /* <DEDUP_REMOVED lines=14> */
.L_x_123:
[----:B------:R-:W-:Y:S05]  /*5ba0*/  BSYNC B0 ;  /* 0x0000000000007941 */ /* 0x000fea0003800000 */
.L_x_122:
        /* <DEDUP_REMOVED lines=14> */
.L_x_125:
[----:B------:R-:W-:Y:S05]  /*5c90*/  BSYNC B0 ;  /* 0x0000000000007941 */ /* 0x000fea0003800000 */
.L_x_124:
        /* <DEDUP_REMOVED lines=14> */
.L_x_127:
[----:B------:R-:W-:Y:S05]  /*5d80*/  BSYNC B0 ;  /* 0x0000000000007941 */ /* 0x000fea0003800000 */
.L_x_126:
        /* <DEDUP_REMOVED lines=14> */
.L_x_129:
[----:B------:R-:W-:Y:S05]  /*5e70*/  BSYNC B0 ;  /* 0x0000000000007941 */ /* 0x000fea0003800000 */
.L_x_128:
        /* <DEDUP_REMOVED lines=14> */
.L_x_131:
[----:B------:R-:W-:Y:S05]  /*5f60*/  BSYNC B0 ;  /* 0x0000000000007941 */ /* 0x000fea0003800000 */
.L_x_130:
        /* <DEDUP_REMOVED lines=14> */
.L_x_133:
[----:B------:R-:W-:Y:S05]  /*6050*/  BSYNC B0 ;  /* 0x0000000000007941 */ /* 0x000fea0003800000 */
.L_x_132:
        /* <DEDUP_REMOVED lines=14> */
.L_x_135:
[----:B------:R-:W-:Y:S05]  /*6140*/  BSYNC B0 ;  /* 0x0000000000007941 */ /* 0x000fea0003800000 */
.L_x_134:
        /* <DEDUP_REMOVED lines=14> */
.L_x_137:
[----:B------:R-:W-:Y:S05]  /*6230*/  BSYNC B0 ;  /* 0x0000000000007941 */ /* 0x000fea0003800000 */
.L_x_136:
        /* <DEDUP_REMOVED lines=14> */
.L_x_139:
[----:B------:R-:W-:Y:S05]  /*6320*/  BSYNC B0 ;  /* 0x0000000000007941 */ /* 0x000fea0003800000 */
.L_x_138:
        /* <DEDUP_REMOVED lines=14> */
.L_x_141:
[----:B------:R-:W-:Y:S05]  /*6410*/  BSYNC B0 ;  /* 0x0000000000007941 */ /* 0x000fea0003800000 */
.L_x_140:
        /* <DEDUP_REMOVED lines=14> */
.L_x_143:
[----:B------:R-:W-:Y:S05]  /*6500*/  BSYNC B0 ;  /* 0x0000000000007941 */ /* 0x000fea0003800000 */
.L_x_142:
        /* <DEDUP_REMOVED lines=14> */
.L_x_145:
[----:B------:R-:W-:Y:S05]  /*65f0*/  BSYNC B0 ;  /* 0x0000000000007941 */ /* 0x000fea0003800000 */
.L_x_144:
        /* <DEDUP_REMOVED lines=14> */
.L_x_147:
[----:B------:R-:W-:Y:S05]  /*66e0*/  BSYNC B0 ;  /* 0x0000000000007941 */ /* 0x000fea0003800000 */
.L_x_146:
        /* <DEDUP_REMOVED lines=14> */
.L_x_149:
[----:B------:R-:W-:Y:S05]  /*67d0*/  BSYNC B0 ;  /* 0x0000000000007941 */ /* 0x000fea0003800000 */
.L_x_148:
        /* <DEDUP_REMOVED lines=14> */
.L_x_151:
[----:B------:R-:W-:Y:S05]  /*68c0*/  BSYNC B0 ;  /* 0x0000000000007941 */ /* 0x000fea0003800000 */
.L_x_150:
        /* <DEDUP_REMOVED lines=14> */
.L_x_153:
[----:B------:R-:W-:Y:S05]  /*69b0*/  BSYNC B0 ;  /* 0x0000000000007941 */ /* 0x000fea0003800000 */
.L_x_152:
        /* <DEDUP_REMOVED lines=14> */
.L_x_155:
[----:B------:R-:W-:Y:S05]  /*6aa0*/  BSYNC B0 ;  /* 0x0000000000007941 */ /* 0x000fea0003800000 */
.L_x_154:
        /* <DEDUP_REMOVED lines=13> */
.L_x_157:
[----:B------:R-:W-:Y:S05]  /*6b80*/  BSYNC B0 ;  /* 0x0000000000007941 */ /* 0x000fea0003800000 */
.L_x_156:
        /* <DEDUP_REMOVED lines=14> */
.L_x_159:
[----:B------:R-:W-:Y:S05]  /*6c70*/  BSYNC B0 ;  /* 0x0000000000007941 */ /* 0x000fea0003800000 */
.L_x_158:
        /* <DEDUP_REMOVED lines=13> */
.L_x_161:
[----:B------:R-:W-:Y:S05]  /*6d50*/  BSYNC B0 ;  /* 0x0000000000007941 */ /* 0x000fea0003800000 */
.L_x_160:
        /* <DEDUP_REMOVED lines=13> */
.L_x_163:
[----:B------:R-:W-:Y:S05]  /*6e30*/  BSYNC B0 ;  /* 0x0000000000007941 */ /* 0x000fea0003800000 */
.L_x_162:
        /* <DEDUP_REMOVED lines=13> */
.L_x_165:
[----:B------:R-:W-:Y:S05]  /*6f10*/  BSYNC B0 ;  /* 0x0000000000007941 */ /* 0x000fea0003800000 */
.L_x_164:
        /* <DEDUP_REMOVED lines=13> */
.L_x_167:
[----:B------:R-:W-:Y:S05]  /*6ff0*/  BSYNC B0 ;  /* 0x0000000000007941 */ /* 0x000fea0003800000 */
.L_x_166:
        /* <DEDUP_REMOVED lines=13> */
.L_x_169:
[----:B------:R-:W-:Y:S05]  /*70d0*/  BSYNC B0 ;  /* 0x0000000000007941 */ /* 0x000fea0003800000 */
.L_x_168:
        /* <DEDUP_REMOVED lines=13> */
.L_x_171:
[----:B------:R-:W-:Y:S05]  /*71b0*/  BSYNC B0 ;  /* 0x0000000000007941 */ /* 0x000fea0003800000 */
.L_x_170:
        /* <DEDUP_REMOVED lines=11> */
[----:B--2---:R-:W-:Y:S05]  /*7270*/  @!P5 BRA `(.L_x_173) ;  /* 0x000000000004d947 */ /* 0x004fea0003800000 */
[----:B------:R2:W5:Y:S02]  /*7280*/  LDG.E.LTC128B R16, desc[UR14][R12.64] ;  /* 0x0000000e0c107981 */ /* 0x000564000c1e1920 */
.L_x_173:
[----:B------:R-:W-:Y:S05]  /*7290*/  BSYNC B0 ;  /* 0x0000000000007941 */ /* 0x000fea0003800000 */
.L_x_172:
        /* <DEDUP_REMOVED lines=13> */
.L_x_175:
[----:B------:R-:W-:Y:S05]  /*7370*/  BSYNC B0 ;  /* 0x0000000000007941 */ /* 0x000fea0003800000 */
.L_x_174:
        /* <DEDUP_REMOVED lines=13> */
.L_x_177:
[----:B------:R-:W-:Y:S05]  /*7450*/  BSYNC B0 ;  /* 0x0000000000007941 */ /* 0x000fea0003800000 */
.L_x_176:
        /* <DEDUP_REMOVED lines=14> */
.L_x_179:
[----:B------:R-:W-:Y:S05]  /*7540*/  BSYNC B0 ;  /* 0x0000000000007941 */ /* 0x000fea0003800000 */
.L_x_178:
[----:B--2--5:R-:W-:Y:S01]  /*7550*/  LOP3.LUT R13, R16, 0xffffe000, RZ, 0xc0, !PT ;  /* 0xffffe000100d7812 */ /* 0x024fe200078ec0ff */
[----:B------:R-:W-:Y:S01]  /*7560*/  BSSY B0, `(.L_x_180) ;  /* 0x000000e000007945 */ /* 0x000fe20003800000 */
[----:B------:R-:W-:Y:S01]  /*7570*/  ISETP.GT.AND P6, PT, R10, 0x1, PT ;  /* 0x000000010a00780c */ /* 0x000fe20003fc4270 */
[----:B------:R-:W-:Y:S02]  /*7580*/  IMAD.MOV.U32 R12, RZ, RZ, R16 ;  /* 0x000000ffff0c7224 */ /* 0x000fe400078e0010 */
        /* <DEDUP_REMOVED lines=11> */
.L_x_181:
[----:B------:R-:W-:Y:S05]  /*7640*/  BSYNC B0 ;  /* 0x0000000000007941 */ /* 0x000fea0003800000 */
.L_x_180:
        /* <DEDUP_REMOVED lines=14> */
.L_x_183:
[----:B------:R-:W-:Y:S05]  /*7730*/  BSYNC B0 ;  /* 0x0000000000007941 */ /* 0x000fea0003800000 */
.L_x_182:
        /* <DEDUP_REMOVED lines=14> */
.L_x_185:
[----:B------:R-:W-:Y:S05]  /*7820*/  BSYNC B0 ;  /* 0x0000000000007941 */ /* 0x000fea0003800000 */
.L_x_184:
        /* <DEDUP_REMOVED lines=14> */
.L_x_187:
[----:B------:R-:W-:Y:S05]  /*7910*/  BSYNC B0 ;  /* 0x0000000000007941 */ /* 0x000fea0003800000 */
.L_x_186:
        /* <DEDUP_REMOVED lines=14> */
.L_x_189:
[----:B------:R-:W-:Y:S05]  /*7a00*/  BSYNC B0 ;  /* 0x0000000000007941 */ /* 0x000fea0003800000 */
.L_x_188:
        /* <DEDUP_REMOVED lines=14> */
.L_x_191:
[----:B------:R-:W-:Y:S05]  /*7af0*/  BSYNC B0 ;  /* 0x0000000000007941 */ /* 0x000fea0003800000 */
.L_x_190:
        /* <DEDUP_REMOVED lines=14> */
.L_x_193:
[----:B------:R-:W-:Y:S05]  /*7be0*/  BSYNC B0 ;  /* 0x0000000000007941 */ /* 0x000fea0003800000 */
.L_x_192:
        /* <DEDUP_REMOVED lines=14> */
.L_x_195:
[----:B------:R-:W-:Y:S05]  /*7cd0*/  BSYNC B0 ;  /* 0x0000000000007941 */ /* 0x000fea0003800000 */
.L_x_194:
        /* <DEDUP_REMOVED lines=14> */
.L_x_197:
[----:B------:R-:W-:Y:S05]  /*7dc0*/  BSYNC B0 ;  /* 0x0000000000007941 */ /* 0x000fea0003800000 */
.L_x_196:
        /* <DEDUP_REMOVED lines=14> */
.L_x_199:
[----:B------:R-:W-:Y:S05]  /*7eb0*/  BSYNC B0 ;  /* 0x0000000000007941 */ /* 0x000fea0003800000 */
.L_x_198:
        /* <DEDUP_REMOVED lines=14> */
.L_x_201:
[----:B------:R-:W-:Y:S05]  /*7fa0*/  BSYNC B0 ;  /* 0x0000000000007941 */ /* 0x000fea0003800000 */
.L_x_200:
        /* <DEDUP_REMOVED lines=14> */
.L_x_203:
[----:B------:R-:W-:Y:S05]  /*8090*/  BSYNC B0 ;  /* 0x0000000000007941 */ /* 0x000fea0003800000 */
.L_x_202:
        /* <DEDUP_REMOVED lines=14> */
.L_x_205:
[----:B------:R-:W-:Y:S05]  /*8180*/  BSYNC B0 ;  /* 0x0000000000007941 */ /* 0x000fea0003800000 */
.L_x_204:
        /* <DEDUP_REMOVED lines=14> */
.L_x_207:
[----:B------:R-:W-:Y:S05]  /*8270*/  BSYNC B0 ;  /* 0x0000000000007941 */ /* 0x000fea0003800000 */
.L_x_206:
        /* <DEDUP_REMOVED lines=14> */
.L_x_209:
[----:B------:R-:W-:Y:S05]  /*8360*/  BSYNC B0 ;  /* 0x0000000000007941 */ /* 0x000fea0003800000 */
.L_x_208:
        /* <DEDUP_REMOVED lines=14> */
.L_x_211:
[----:B------:R-:W-:Y:S05]  /*8450*/  BSYNC B0 ;  /* 0x0000000000007941 */ /* 0x000fea0003800000 */
.L_x_210:
        /* <DEDUP_REMOVED lines=14> */
.L_x_213:
[----:B------:R-:W-:Y:S05]  /*8540*/  BSYNC B0 ;  /* 0x0000000000007941 */ /* 0x000fea0003800000 */
.L_x_212:
[----:B--2--5:R-:W-:Y:S01]  /*8550*/  LOP3.LUT R13, R12, 0xffffe000, RZ, 0xc0, !PT ;  /* 0xffffe0000c0d7812 */ /* 0x024fe200078ec0ff */
[----:B------:R-:W-:Y:S01]  /*8560*/  BSSY B0, `(.L_x_214) ;  /* 0x000000b000007945 */ /* 0x000fe20003800000 */
[----:B------:R-:W-:-:S03]  /*8570*/  ISETP.GT.AND P6, PT, R10, 0x20, PT ;  /* 0x000000200a00780c */ /* 0x000fc60003fc4270 */
[----:B------:R-:W-:-:S04]  /*8580*/  FMUL R20, R13, R14 ;  /* 0x0000000e0d147220 */ /* 0x000fc80000400000 */
[----:B------:R-:W-:-:S05]  /*8590*/  FFMA R41, R41, R11, R20 ;  /* 0x0000000b29297223 */ /* 0x000fca0000000014 */
[----:B------:R-:W-:-:S05]  /*85a0*/  F2FP.TF32.F32.PACK_B R41, R41 ;  /* 0x00000029ff29723e */ /* 0x000fca00024050ff */
[----:B------:R2:W-:Y:S01]  /*85b0*/  @P5 STG.E desc[UR14][R26.64], R41 ;  /* 0x000000291a005986 */ /* 0x0005e2000c10190e */
[----:B------:R-:W-:-:S13]  /*85c0*/  ISETP.GT.AND P5, PT, R0, 0xc8, P6 ;  /* 0x000000c80000780c */ /* 0x000fda00037a4270 */
[----:B--2---:R-:W-:Y:S05]  /*85d0*/  @!P5 BRA `(.L_x_215) ;  /* 0x00000000000cd947 */ /* 0x004fea0003800000 */
[----:B------:R-:W-:-:S04]  /*85e0*/  IADD3 R12, P6, R8, UR12, RZ ;  /* 0x0000000c080c7c10 */ /* 0x000fc8000ffde0ff */
[----:B------:R-:W-:-:S05]  /*85f0*/  IADD3.X R13, R9, UR4, RZ, P6, !PT ;  /* 0x00000004090d7c10 */ /* 0x000fca000b7fe4ff */
[----:B------:R2:W5:Y:S04]  /*8600*/  LDG.E.LTC128B R12, desc[UR14][R12.64] ;  /* 0x0000000e0c0c7981 */ /* 0x000568000c1e1920 */
.L_x_215:
[----:B------:R-:W-:Y:S05]  /*8610*/  BSYNC B0 ;  /* 0x0000000000007941 */ /* 0x000fea0003800000 */
.L_x_214:
        /* <DEDUP_REMOVED lines=12> */
.L_x_217:
[----:B------:R-:W-:Y:S05]  /*86e0*/  BSYNC B0 ;  /* 0x0000000000007941 */ /* 0x000fea0003800000 */
.L_x_216:
        /* <DEDUP_REMOVED lines=14> */
.L_x_219:
[----:B------:R-:W-:Y:S05]  /*87d0*/  BSYNC B0 ;  /* 0x0000000000007941 */ /* 0x000fea0003800000 */
.L_x_218:
        /* <DEDUP_REMOVED lines=13> */
.L_x_221:
[----:B------:R-:W-:Y:S05]  /*88b0*/  BSYNC B0 ;  /* 0x0000000000007941 */ /* 0x000fea0003800000 */
.L_x_220:
[----:B--2--5:R-:W-:Y:S01]  /*88c0*/  LOP3.LUT R13, R12, 0xffffe000, RZ, 0xc0, !PT ;  /* 0xffffe0000c0d7812 */ /* 0x024fe200078ec0ff */
[----:B------:R-:W-:Y:S01]  /*88d0*/  BSSY B0, `(.L_x_222) ;  /* 0x000000c000007945 */ /* 0x000fe20003800000 */
[----:B------:R-:W-:-:S03]  /*88e0*/  ISETP.GT.AND P6, PT, R10, 0x28, PT ;  /* 0x000000280a00780c */ /* 0x000fc60003fc4270 */
[----:B------:R-:W-:Y:S01]  /*88f0*/  FMUL R10, R13, R14 ;  /* 0x0000000e0d0a7220 */ /* 0x000fe20000400000 */
[----:B------:R-:W-:-:S03]  /*8900*/  ISETP.GT.AND P6, PT, R0, 0xc8, P6 ;  /* 0x000000c80000780c */ /* 0x000fc600037c4270 */
[----:B------:R-:W-:Y:S01]  /*8910*/  FFMA R45, R45, R11, R10 ;  /* 0x0000000b2d2d7223 */ /* 0x000fe2000000000a */
[----:B------:R-:W-:-:S04]  /*8920*/  IMAD.MOV.U32 R10, RZ, RZ, R12 ;  /* 0x000000ffff0a7224 */ /* 0x000fc800078e000c */
[----:B------:R-:W-:-:S05]  /*8930*/  F2FP.TF32.F32.PACK_B R45, R45 ;  /* 0x0000002dff2d723e */ /* 0x000fca00024050ff */
[----:B------:R2:W-:Y:S01]  /*8940*/  @P5 STG.E desc[UR14][R18.64], R45 ;  /* 0x0000002d12005986 */ /* 0x0005e2000c10190e */
[----:B------:R-:W-:Y:S05]  /*8950*/  @!P6 BRA `(.L_x_223) ;  /* 0x00000000000ce947 */ /* 0x000fea0003800000 */
[----:B------:R-:W-:-:S04]  /*8960*/  IADD3 R12, P5, R8, UR10, RZ ;  /* 0x0000000a080c7c10 */ /* 0x000fc8000ffbe0ff */
[----:B------:R-:W-:-:S05]  /*8970*/  IADD3.X R13, R9, UR4, RZ, P5, !PT ;  /* 0x00000004090d7c10 */ /* 0x000fca000affe4ff */
[----:B------:R3:W5:Y:S04]  /*8980*/  LDG.E.LTC128B R10, desc[UR14][R12.64] ;  /* 0x0000000e0c0a7981 */ /* 0x000768000c1e1920 */
.L_x_223:
[----:B------:R-:W-:Y:S05]  /*8990*/  BSYNC B0 ;  /* 0x0000000000007941 */ /* 0x000fea0003800000 */
.L_x_222:
[----:B---3-5:R-:W-:Y:S01]  /*89a0*/  LOP3.LUT R13, R10, 0xffffe000, RZ, 0xc0, !PT ;  /* 0xffffe0000a0d7812 */ /* 0x028fe200078ec0ff */
[----:B------:R-:W-:Y:S01]  /*89b0*/  BSSY B0, `(.L_x_224) ;  /* 0x000000c000007945 */ /* 0x000fe20003800000 */
[----:B------:R-:W-:Y:S02]  /*89c0*/  IADD3 R12, P5, R6, R101, RZ ;  /* 0x00000065060c7210 */ /* 0x000fe40007fbe0ff */
[----:B------:R-:W-:Y:S01]  /*89d0*/  ISETP.GT.AND P4, PT, R0, 0xc8, P4 ;  /* 0x000000c80000780c */ /* 0x000fe20002784270 */
[----:B------:R-:W-:-:S04]  /*89e0*/  FMUL R13, R13, R14 ;  /* 0x0000000e0d0d7220 */ /* 0x000fc80000400000 */
[----:B------:R-:W-:Y:S01]  /*89f0*/  FFMA R15, R46, R11, R13 ;  /* 0x0000000b2e0f7223 */ /* 0x000fe2000000000d */
[----:B------:R-:W-:-:S04]  /*8a00*/  IMAD.X R13, R7, 0x1, R21, P5 ;  /* 0x00000001070d7824 */ /* 0x000fc800028e0615 */
[----:B------:R-:W-:-:S05]  /*8a10*/  F2FP.TF32.F32.PACK_B R15, R15 ;  /* 0x0000000fff0f723e */ /* 0x000fca00024050ff */
[----:B------:R3:W-:Y:S01]  /*8a20*/  @P6 STG.E desc[UR14][R12.64], R15 ;  /* 0x0000000f0c006986 */ /* 0x0007e2000c10190e */
[----:B------:R-:W-:Y:S05]  /*8a30*/  @!P4 BRA `(.L_x_225) ;  /* 0x00000000000cc947 */ /* 0x000fea0003800000 */
[----:B---3--:R-:W-:-:S04]  /*8a40*/  IADD3 R12, P5, R8, UR9, RZ ;  /* 0x00000009080c7c10 */ /* 0x008fc8000ffbe0ff */
[----:B------:R-:W-:-:S05]  /*8a50*/  IADD3.X R13, R9, UR4, RZ, P5, !PT ;  /* 0x00000004090d7c10 */ /* 0x000fca000affe4ff */
[----:B------:R4:W5:Y:S04]  /*8a60*/  LDG.E.LTC128B R10, desc[UR14][R12.64] ;  /* 0x0000000e0c0a7981 */ /* 0x000968000c1e1920 */
.L_x_225:
[----:B------:R-:W-:Y:S05]  /*8a70*/  BSYNC B0 ;  /* 0x0000000000007941 */ /* 0x000fea0003800000 */
.L_x_224:
[----:B---345:R-:W-:Y:S01]  /*8a80*/  LOP3.LUT R13, R10, 0xffffe000, RZ, 0xc0, !PT ;  /* 0xffffe0000a0d7812 */ /* 0x038fe200078ec0ff */
[----:B------:R-:W-:Y:S01]  /*8a90*/  BSSY B0, `(.L_x_226) ;  /* 0x000000c000007945 */ /* 0x000fe20003800000 */
[----:B------:R-:W-:Y:S02]  /*8aa0*/  IADD3 R12, P6, R6, R103, RZ ;  /* 0x00000067060c7210 */ /* 0x000fe40007fde0ff */
[----:B------:R-:W-:Y:S01]  /*8ab0*/  ISETP.GT.AND P5, PT, R0, 0xc0, P3 ;  /* 0x000000c00000780c */ /* 0x000fe20001fa4270 */
[----:B------:R-:W-:Y:S02]  /*8ac0*/  FMUL R16, R13, R14 ;  /* 0x0000000e0d107220 */ /* 0x000fe40000400000 */
[----:B------:R-:W-:Y:S02]  /*8ad0*/  IMAD.X R13, R7, 0x1, R21, P6 ;  /* 0x00000001070d7824 */ /* 0x000fe400030e0615 */
[----:B------:R-:W-:-:S05]  /*8ae0*/  FFMA R47, R47, R11, R16 ;  /* 0x0000000b2f2f7223 */ /* 0x000fca0000000010 */
[----:B------:R-:W-:-:S05]  /*8af0*/  F2FP.TF32.F32.PACK_B R47, R47 ;  /* 0x0000002fff2f723e */ /* 0x000fca00024050ff */
[----:B------:R3:W-:Y:S01]  /*8b00*/  @P4 STG.E desc[UR14][R12.64], R47 ;  /* 0x0000002f0c004986 */ /* 0x0007e2000c10190e */
[----:B------:R-:W-:Y:S05]  /*8b10*/  @!P5 BRA `(.L_x_227) ;  /* 0x00000000000cd947 */ /* 0x000fea0003800000 */
[----:B---3--:R-:W-:-:S04]  /*8b20*/  IADD3 R12, P4, R4, UR8, RZ ;  /* 0x00000008040c7c10 */ /* 0x008fc8000ff9e0ff */
[----:B------:R-:W-:-:S05]  /*8b30*/  IADD3.X R13, R5, UR4, RZ, P4, !PT ;  /* 0x00000004050d7c10 */ /* 0x000fca000a7fe4ff */
[----:B------:R4:W5:Y:S04]  /*8b40*/  LDG.E.LTC128B R10, desc[UR14][R12.64] ;  /* 0x0000000e0c0a7981 */ /* 0x000968000c1e1920 */
.L_x_227:
[----:B------:R-:W-:Y:S05]  /*8b50*/  BSYNC B0 ;  /* 0x0000000000007941 */ /* 0x000fea0003800000 */
.L_x_226:
[----:B---345:R-:W-:Y:S01]  /*8b60*/  LOP3.LUT R13, R10, 0xffffe000, RZ, 0xc0, !PT ;  /* 0xffffe0000a0d7812 */ /* 0x038fe200078ec0ff */
        /* <DEDUP_REMOVED lines=12> */
.L_x_229:
[----:B------:R-:W-:Y:S05]  /*8c30*/  BSYNC B0 ;  /* 0x0000000000007941 */ /* 0x000fea0003800000 */
.L_x_228:
        /* <DEDUP_REMOVED lines=13> */
.L_x_231:
[----:B------:R-:W-:Y:S05]  /*8d10*/  BSYNC B0 ;  /* 0x0000000000007941 */ /* 0x000fea0003800000 */
.L_x_230:
        /* <DEDUP_REMOVED lines=13> */
.L_x_233:
[----:B------:R-:W-:Y:S05]  /*8df0*/  BSYNC B0 ;  /* 0x0000000000007941 */ /* 0x000fea0003800000 */
.L_x_232:
        /* <DEDUP_REMOVED lines=13> */
.L_x_235:
[----:B------:R-:W-:Y:S05]  /*8ed0*/  BSYNC B0 ;  /* 0x0000000000007941 */ /* 0x000fea0003800000 */
.L_x_234:
[----:B---345:R-:W-:Y:S01]  /*8ee0*/  LOP3.LUT R13, R10, 0xffffe000, RZ, 0xc0, !PT ;  /* 0xffffe0000a0d7812 */ /* 0x038fe200078ec0ff */
[----:B------:R-:W-:Y:S01]  /*8ef0*/  BSSY B0, `(.L_x_236) ;  /* 0x000000c000007945 */ /* 0x000fe20003800000 */
[----:B------:R-:W-:Y:S02]  /*8f00*/  IADD3 R12, P4, R2, R109, RZ ;  /* 0x0000006d020c7210 */ /* 0x000fe40007f9e0ff */
[----:B------:R-:W-:Y:S01]  /*8f10*/  ISETP.GT.AND P2, PT, R0, 0xc0, P0 ;  /* 0x000000c00000780c */ /* 0x000fe20000744270 */
[----:B------:R-:W-:-:S04]  /*8f20*/  FMUL R13, R13, R14 ;  /* 0x0000000e0d0d7220 */ /* 0x000fc80000400000 */
[----:B------:R-:W-:Y:S01]  /*8f30*/  FFMA R15, R52, R11, R13 ;  /* 0x0000000b340f7223 */ /* 0x000fe2000000000d */
[----:B------:R-:W-:Y:S01]  /*8f40*/  IMAD.X R13, R3, 0x1, R21, P4 ;  /* 0x00000001030d7824 */ /* 0x000fe200020e0615 */
[----:B-1----:R-:W-:-:S03]  /*8f50*/  IADD3 R4, P4, R4, UR5, RZ ;  /* 0x0000000504047c10 */ /* 0x002fc6000ff9e0ff */
[----:B------:R-:W-:Y:S02]  /*8f60*/  F2FP.TF32.F32.PACK_B R15, R15 ;  /* 0x0000000fff0f723e */ /* 0x000fe400024050ff */
[----:B------:R-:W-:-:S03]  /*8f70*/  IADD3.X R5, R5, UR4, RZ, P4, !PT ;  /* 0x0000000405057c10 */ /* 0x000fc6000a7fe4ff */
[----:B------:R1:W-:Y:S01]  /*8f80*/  @P3 STG.E desc[UR14][R12.64], R15 ;  /* 0x0000000f0c003986 */ /* 0x0003e2000c10190e */
[----:B------:R-:W-:Y:S05]  /*8f90*/  @!P2 BRA `(.L_x_237) ;  /* 0x000000000004a947 */ /* 0x000fea0003800000 */
[----:B------:R3:W5:Y:S02]  /*8fa0*/  LDG.E.LTC128B R10, desc[UR14][R4.64] ;  /* 0x0000000e040a7981 */ /* 0x000764000c1e1920 */
.L_x_237:
[----:B------:R-:W-:Y:S05]  /*8fb0*/  BSYNC B0 ;  /* 0x0000000000007941 */ /* 0x000fea0003800000 */
.L_x_236:
[----:B---3-5:R-:W-:Y:S01]  /*8fc0*/  LOP3.LUT R5, R10, 0xffffe000, RZ, 0xc0, !PT ;  /* 0xffffe0000a057812 */ /* 0x028fe200078ec0ff */
        /* <DEDUP_REMOVED lines=12> */
.L_x_239:
[----:B------:R-:W-:Y:S05]  /*9090*/  BSYNC B0 ;  /* 0x0000000000007941 */ /* 0x000fea0003800000 */
.L_x_238:
[----:B---345:R-:W-:Y:S01]  /*90a0*/  LOP3.LUT R3, R10, 0xffffe000, RZ, 0xc0, !PT ;  /* 0xffffe0000a037812 */ /* 0x038fe200078ec0ff */
[----:B------:R-:W-:Y:S01]  /*90b0*/  BSSY B0, `(.L_x_240) ;  /* 0x000000c000007945 */ /* 0x000fe20003800000 */
[----:B------:R-:W-:Y:S02]  /*90c0*/  IADD3 R2, P2, R6, R109, RZ ;  /* 0x0000006d06027210 */ /* 0x000fe40007f5e0ff */
[----:B------:R-:W-:Y:S01]  /*90d0*/  ISETP.GT.AND P0, PT, R0, 0xc8, P0 ;  /* 0x000000c80000780c */ /* 0x000fe20000704270 */
[----:B------:R-:W-:-:S04]  /*90e0*/  FMUL R3, R3, R14 ;  /* 0x0000000e03037220 */ /* 0x000fc80000400000 */
[----:B-1----:R-:W-:Y:S01]  /*90f0*/  FFMA R13, R54, R11, R3 ;  /* 0x0000000b360d7223 */ /* 0x002fe20000000003 */
[----:B------:R-:W-:Y:S01]  /*9100*/  IMAD.X R3, R7, 0x1, R21, P2 ;  /* 0x0000000107037824 */ /* 0x000fe200010e0615 */
[----:B------:R-:W-:-:S03]  /*9110*/  IADD3 R4, P2, R8, UR5, RZ ;  /* 0x0000000508047c10 */ /* 0x000fc6000ff5e0ff */
[----:B------:R-:W-:Y:S02]  /*9120*/  F2FP.TF32.F32.PACK_B R13, R13 ;  /* 0x0000000dff0d723e */ /* 0x000fe400024050ff */
[----:B------:R-:W-:-:S03]  /*9130*/  IADD3.X R5, R9, UR4, RZ, P2, !PT ;  /* 0x0000000409057c10 */ /* 0x000fc600097fe4ff */
[----:B------:R1:W-:Y:S01]  /*9140*/  @P1 STG.E desc[UR14][R2.64], R13 ;  /* 0x0000000d02001986 */ /* 0x0003e2000c10190e */
[----:B------:R-:W-:Y:S05]  /*9150*/  @!P0 BRA `(.L_x_241) ;  /* 0x0000000000048947 */ /* 0x000fea0003800000 */
[----:B------:R3:W5:Y:S02]  /*9160*/  LDG.E.LTC128B R10, desc[UR14][R4.64] ;  /* 0x0000000e040a7981 */ /* 0x000764000c1e1920 */
.L_x_241:
[----:B------:R-:W-:Y:S05]  /*9170*/  BSYNC B0 ;  /* 0x0000000000007941 */ /* 0x000fea0003800000 */
.L_x_240:
[----:B-1---5:R-:W-:Y:S02]  /*9180*/  LOP3.LUT R3, R10, 0xffffe000, RZ, 0xc0, !PT ;  /* 0xffffe0000a037812 */ /* 0x022fe400078ec0ff */
[----:B------:R-:W-:-:S03]  /*9190*/  IADD3 R2, P1, R6, R111, RZ ;  /* 0x0000006f06027210 */ /* 0x000fc60007f3e0ff */
[----:B------:R-:W-:Y:S02]  /*91a0*/  FMUL R14, R3, R14 ;  /* 0x0000000e030e7220 */ /* 0x000fe40000400000 */
[----:B------:R-:W-:Y:S02]  /*91b0*/  IMAD.X R3, R7, 0x1, R21, P1 ;  /* 0x0000000107037824 */ /* 0x000fe400008e0615 */
[----:B------:R-:W-:Y:S01]  /*91c0*/  FFMA R14, R55, R11, R14 ;  /* 0x0000000b370e7223 */ /* 0x000fe2000000000e */
[----:B------:R-:W-:Y:S06]  /*91d0*/  @!P0 EXIT ;  /* 0x000000000000894d */ /* 0x000fec0003800000 */
[----:B---3--:R-:W-:-:S05]  /*91e0*/  F2FP.TF32.F32.PACK_B R5, R14 ;  /* 0x0000000eff05723e */ /* 0x008fca00024050ff */
[----:B------:R-:W-:Y:S01]  /*91f0*/  STG.E desc[UR14][R2.64], R5 ;  /* 0x0000000502007986 */ /* 0x000fe2000c10190e */
[----:B------:R-:W-:Y:S05]  /*9200*/  EXIT ;  /* 0x000000000000794d */ /* 0x000fea0003800000 */
.L_x_21:
[----:B------:R-:W-:Y:S01]  /*9210*/  ULDC.64 UR4, c[0x0][0x5c8] ;  /* 0x0001720000047ab9 */ /* 0x000fe20000000a00 */
[-C--:B------:R-:W-:Y:S01]  /*9220*/  FMUL R7, R120, R11.reuse ;  /* 0x0000000b78077220 */ /* 0x080fe20000400000 */
[----:B------:R-:W-:Y:S01]  /*9230*/  LEA R2, P2, R16, UR4, 0x2 ;  /* 0x0000000410027c11 */ /* 0x000fe2000f8410ff */
[-C--:B------:R-:W-:Y:S01]  /*9240*/  FMUL R121, R121, R11.reuse ;  /* 0x0000000b79797220 */ /* 0x080fe20000400000 */
[----:B------:R-:W-:Y:S01]  /*9250*/  ISETP.GT.AND P3, PT, R10, 0x1, PT ;  /* 0x000000010a00780c */ /* 0x000fe20003f64270 */
[-C--:B------:R-:W-:Y:S01]  /*9260*/  FMUL R9, R122, R11.reuse ;  /* 0x0000000b7a097220 */ /* 0x080fe20000400000 */
[----:B------:R-:W-:Y:S01]  /*9270*/  LEA.HI.X R3, R16, UR5, R19, 0x2, P2 ;  /* 0x0000000510037c11 */ /* 0x000fe200090f1413 */
[----:B------:R-:W-:Y:S01]  /*9280*/  FMUL R123, R123, R11 ;  /* 0x0000000b7b7b7220 */ /* 0x000fe20000400000 */
[----:B------:R-:W-:Y:S01]  /*9290*/  F2FP.TF32.F32.PACK_B R7, R7 ;  /* 0x00000007ff07723e */ /* 0x000fe200024050ff */
[-C--:B------:R-:W-:Y:S01]  /*92a0*/  FMUL R125, R125, R11.reuse ;  /* 0x0000000b7d7d7220 */ /* 0x080fe20000400000 */
[----:B------:R-:W-:Y:S01]  /*92b0*/  ISETP.GT.AND P4, PT, R10, RZ, PT ;  /* 0x000000ff0a00720c */ /* 0x000fe20003f84270 */
[-C--:B------:R-:W-:Y:S01]  /*92c0*/  FMUL R127, R127, R11.reuse ;  /* 0x0000000b7f7f7220 */ /* 0x080fe20000400000 */
[C---:B------:R-:W-:Y:S01]  /*92d0*/  ISETP.GT.AND P1, PT, R0.reuse, RZ, P3 ;  /* 0x000000ff0000720c */ /* 0x040fe20001f24270 */
[----:B------:R0:W-:Y:S01]  /*92e0*/  @P0 STG.E desc[UR14][R2.64], R7 ;  /* 0x0000000702000986 */ /* 0x0001e2000c10190e */
[C---:B------:R-:W-:Y:S01]  /*92f0*/  ISETP.GT.AND P2, PT, R0.reuse, 0x8, P4 ;  /* 0x000000080000780c */ /* 0x040fe20002744270 */
[-C--:B------:R-:W-:Y:S01]  /*9300*/  FMUL R129, R129, R11.reuse ;  /* 0x0000000b81817220 */ /* 0x080fe20000400000 */
[----:B------:R-:W-:Y:S01]  /*9310*/  ISETP.GT.AND P0, PT, R0, 0x8, P3 ;  /* 0x000000080000780c */ /* 0x000fe20001f04270 */
[-C--:B----4-:R-:W-:Y:S01]  /*9320*/  FMUL R15, R130, R11.reuse ;  /* 0x0000000b820f7220 */ /* 0x090fe20000400000 */
[----:B------:R-:W-:Y:S01]  /*9330*/  SHF.L.U64.HI R5, R13, 0x2, R12 ;  /* 0x000000020d057819 */ /* 0x000fe2000001020c */
[-C--:B------:R-:W-:Y:S01]  /*9340*/  FMUL R131, R131, R11.reuse ;  /* 0x0000000b83837220 */ /* 0x080fe20000400000 */
[-C--:B------:R-:W-:Y:S01]  /*9350*/  LEA R4, P3, R13, R2.reuse, 0x2 ;  /* 0x000000020d047211 */ /* 0x080fe200078610ff */
[----:B------:R-:W-:Y:S01]  /*9360*/  FMUL R13, R126, R11 ;  /* 0x0000000b7e0d7220 */ /* 0x000fe20000400000 */
[----:B------:R-:W-:Y:S01]  /*9370*/  F2FP.TF32.F32.PACK_B R121, R121 ;  /* 0x00000079ff79723e */ /* 0x000fe200024050ff */
[----:B------:R-:W-:Y:S01]  /*9380*/  FMUL R17, R132, R11 ;  /* 0x0000000b84117220 */ /* 0x000fe20000400000 */
[----:B------:R-:W-:Y:S01]  /*9390*/  F2FP.TF32.F32.PACK_B R9, R9 ;  /* 0x00000009ff09723e */ /* 0x000fe200024050ff */
[----:B------:R-:W-:Y:S01]  /*93a0*/  IMAD.X R5, R5, 0x1, R3, P3 ;  /* 0x0000000105057824 */ /* 0x000fe200018e0603 */
[----:B------:R-:W-:Y:S01]  /*93b0*/  ISETP.GT.AND P5, PT, R10, 0x8, PT ;  /* 0x000000080a00780c */ /* 0x000fe20003fa4270 */
[----:B------:R-:W-:Y:S01]  /*93c0*/  @P1 STG.E desc[UR14][R2.64+0x4], R121 ;  /* 0x0000047902001986 */ /* 0x000fe2000c10190e */
[----:B------:R-:W-:Y:S01]  /*93d0*/  F2FP.TF32.F32.PACK_B R123, R123 ;  /* 0x0000007bff7b723e */ /* 0x000fe200024050ff */
[-C--:B0-----:R-:W-:Y:S01]  /*93e0*/  FMUL R7, R124, R11.reuse ;  /* 0x0000000b7c077220 */ /* 0x081fe20000400000 */
[----:B------:R-:W-:Y:S01]  /*93f0*/  ISETP.GT.AND P4, PT, R10, 0x9, PT ;  /* 0x000000090a00780c */ /* 0x000fe20003f84270 */
[----:B------:R0:W-:Y:S01]  /*9400*/  @P2 STG.E desc[UR14][R4.64], R9 ;  /* 0x0000000904002986 */ /* 0x0001e2000c10190e */
[C---:B------:R-:W-:Y:S01]  /*9410*/  ISETP.GT.AND P1, PT, R0.reuse, RZ, P5 ;  /* 0x000000ff0000720c */ /* 0x040fe20002f24270 */
[-C--:B------:R-:W-:Y:S01]  /*9420*/  FMUL R133, R133, R11.reuse ;  /* 0x0000000b85857220 */ /* 0x080fe20000400000 */
[C---:B------:R-:W-:Y:S01]  /*9430*/  ISETP.GT.AND P2, PT, R0.reuse, RZ, P4 ;  /* 0x000000ff0000720c */ /* 0x040fe20002744270 */
[----:B------:R-:W-:Y:S01]  /*9440*/  @P0 STG.E desc[UR14][R4.64+0x4], R123 ;  /* 0x0000047b04000986 */ /* 0x000fe2000c10190e */
[----:B------:R-:W-:Y:S01]  /*9450*/  ISETP.GT.AND P0, PT, R0, 0x8, P5 ;  /* 0x000000080000780c */ /* 0x000fe20002f04270 */
[----:B------:R-:W-:Y:S01]  /*9460*/  FMUL R19, R134, R11 ;  /* 0x0000000b86137220 */ /* 0x000fe20000400000 */
[----:B------:R-:W-:Y:S01]  /*9470*/  F2FP.TF32.F32.PACK_B R7, R7 ;  /* 0x00000007ff07723e */ /* 0x000fe200024050ff */
[----:B------:R-:W-:Y:S01]  /*9480*/  FMUL R135, R135, R11 ;  /* 0x0000000b87877220 */ /* 0x000fe20000400000 */
[----:B------:R-:W-:Y:S01]  /*9490*/  F2FP.TF32.F32.PACK_B R125, R125 ;  /* 0x0000007dff7d723e */ /* 0x000fe200024050ff */
[----:B------:R-:W-:Y:S01]  /*94a0*/  FMUL R137, R137, R11 ;  /* 0x0000000b89897220 */ /* 0x000fe20000400000 */
[----:B------:R-:W-:Y:S01]  /*94b0*/  F2FP.TF32.F32.PACK_B R13, R13 ;  /* 0x0000000dff0d723e */ /* 0x000fe200024050ff */
[-C--:B0-----:R-:W-:Y:S01]  /*94c0*/  FMUL R9, R128, R11.reuse ;  /* 0x0000000b80097220 */ /* 0x081fe20000400000 */
[----:B------:R-:W-:Y:S01]  /*94d0*/  ISETP.GT.AND P3, PT, R10, 0x10, PT ;  /* 0x000000100a00780c */ /* 0x000fe20003f64270 */
[----:B------:R-:W-:Y:S01]  /*94e0*/  @P1 STG.E desc[UR14][R2.64+0x20], R7 ;  /* 0x0000200702001986 */ /* 0x000fe2000c10190e */
[----:B------:R-:W-:Y:S01]  /*94f0*/  ISETP.GT.AND P1, PT, R0, 0x8, P4 ;  /* 0x000000080000780c */ /* 0x000fe20002724270 */
[----:B------:R-:W-:Y:S01]  /*9500*/  FMUL R139, R139, R11 ;  /* 0x0000000b8b8b7220 */ /* 0x000fe20000400000 */
[----:B------:R-:W-:Y:S01]  /*9510*/  F2FP.TF32.F32.PACK_B R127, R127 ;  /* 0x0000007fff7f723e */ /* 0x000fe200024050ff */
[----:B------:R-:W-:Y:S01]  /*9520*/  @P2 STG.E desc[UR14][R2.64+0x24], R125 ;  /* 0x0000247d02002986 */ /* 0x000fe2000c10190e */
[----:B------:R-:W-:Y:S01]  /*9530*/  F2FP.TF32.F32.PACK_B R9, R9 ;  /* 0x00000009ff09723e */ /* 0x000fe200024050ff */
[-C--:B------:R-:W-:Y:S01]  /*9540*/  FMUL R141, R141, R11.reuse ;  /* 0x0000000b8d8d7220 */ /* 0x080fe20000400000 */
[----:B------:R-:W-:Y:S01]  /*9550*/  ISETP.GT.AND P2, PT, R10, 0x11, PT ;  /* 0x000000110a00780c */ /* 0x000fe20003f44270 */
[----:B------:R-:W-:Y:S01]  /*9560*/  @P0 STG.E desc[UR14][R4.64+0x20], R13 ;  /* 0x0000200d04000986 */ /* 0x000fe2000c10190e */
[----:B------:R-:W-:Y:S01]  /*9570*/  ISETP.GT.AND P0, PT, R0, RZ, P3 ;  /* 0x000000ff0000720c */ /* 0x000fe20001f04270 */
[----:B------:R-:W-:Y:S01]  /*9580*/  FMUL R143, R143, R11 ;  /* 0x0000000b8f8f7220 */ /* 0x000fe20000400000 */
[----:B------:R-:W-:Y:S01]  /*9590*/  F2FP.TF32.F32.PACK_B R129, R129 ;  /* 0x00000081ff81723e */ /* 0x000fe200024050ff */
[----:B------:R-:W-:Y:S01]  /*95a0*/  FMUL R145, R145, R11 ;  /* 0x0000000b91917220 */ /* 0x000fe20000400000 */
[----:B------:R-:W-:Y:S01]  /*95b0*/  F2FP.TF32.F32.PACK_B R15, R15 ;  /* 0x0000000fff0f723e */ /* 0x000fe200024050ff */
[----:B------:R-:W-:Y:S01]  /*95c0*/  @P1 STG.E desc[UR14][R4.64+0x24], R127 ;  /* 0x0000247f04001986 */ /* 0x000fe2000c10190e */
[----:B------:R-:W-:Y:S01]  /*95d0*/  F2FP.TF32.F32.PACK_B R131, R131 ;  /* 0x00000083ff83723e */ /* 0x000fe200024050ff */
[-C--:B------:R-:W-:Y:S01]  /*95e0*/  FMUL R147, R147, R11.reuse ;  /* 0x0000000b93937220 */ /* 0x080fe20000400000 */
[----:B------:R-:W-:Y:S01]  /*95f0*/  SHF.L.U64.HI R21, R20, 0x8, R21 ;  /* 0x0000000814157819 */ /* 0x000fe20000010215 */
[----:B------:R-:W-:Y:S01]  /*9600*/  FMUL R149, R149, R11 ;  /* 0x0000000b95957220 */ /* 0x000fe20000400000 */
[----:B------:R-:W-:Y:S01]  /*9610*/  F2FP.TF32.F32.PACK_B R17, R17 ;  /* 0x00000011ff11723e */ /* 0x000fe200024050ff */
[-C--:B------:R-:W-:Y:S01]  /*9620*/  FMUL R23, R150, R11.reuse ;  /* 0x0000000b96177220 */ /* 0x080fe20000400000 */
[----:B------:R-:W-:Y:S01]  /*9630*/  ISETP.GT.AND P1, PT, R10, 0x19, PT ;  /* 0x000000190a00780c */ /* 0x000fe20003f24270 */
[----:B------:R0:W-:Y:S01]  /*9640*/  @P0 STG.E desc[UR14][R2.64+0x40], R9 ;  /* 0x0000400902000986 */ /* 0x0001e2000c10190e */
[----:B------:R-:W-:Y:S01]  /*9650*/  ISETP.GT.AND P0, PT, R0, RZ, P2 ;  /* 0x000000ff0000720c */ /* 0x000fe20001704270 */
[----:B------:R-:W-:Y:S01]  /*9660*/  FMUL R151, R151, R11 ;  /* 0x0000000b97977220 */ /* 0x000fe20000400000 */
[----:B------:R-:W-:Y:S01]  /*9670*/  F2FP.TF32.F32.PACK_B R133, R133 ;  /* 0x00000085ff85723e */ /* 0x000fe200024050ff */
        /* <DEDUP_REMOVED lines=8> */
[----:B0-----:R-:W-:Y:S01]  /*9700*/  IMAD.SHL.U32 R9, R20, 0x100, RZ ;  /* 0x0000010014097824 */ /* 0x001fe200078e00ff */
[----:B------:R-:W-:Y:S01]  /*9710*/  ISETP.GT.AND P5, PT, R10, 0x28, PT ;  /* 0x000000280a00780c */ /* 0x000fe20003fa4270 */
[----:B------:R0:W-:Y:S01]  /*9720*/  @P0 STG.E desc[UR14][R2.64+0x44], R129 ;  /* 0x0000448102000986 */ /* 0x0001e2000c10190e */
[----:B------:R-:W-:Y:S01]  /*9730*/  ISETP.GT.AND P0, PT, R0, 0x8, P3 ;  /* 0x000000080000780c */ /* 0x000fe20001f04270 */
[-C--:B------:R-:W-:Y:S01]  /*9740*/  FMUL R99, R99, R11.reuse ;  /* 0x0000000b63637220 */ /* 0x080fe20000400000 */
[----:B------:R-:W-:Y:S01]  /*9750*/  LOP3.LUT R13, R9, 0x4, RZ, 0xfc, !PT ;  /* 0x00000004090d7812 */ /* 0x000fe200078efcff */
[-C--:B------:R-:W-:Y:S01]  /*9760*/  FMUL R103, R103, R11.reuse ;  /* 0x0000000b67677220 */ /* 0x080fe20000400000 */
[C---:B------:R-:W-:Y:S01]  /*9770*/  ISETP.GT.AND P4, PT, R10.reuse, 0x29, PT ;  /* 0x000000290a00780c */ /* 0x040fe20003f84270 */
[----:B------:R-:W-:Y:S01]  /*9780*/  FMUL R107, R107, R11 ;  /* 0x0000000b6b6b7220 */ /* 0x000fe20000400000 */
[----:B------:R-:W-:Y:S01]  /*9790*/  F2FP.TF32.F32.PACK_B R141, R141 ;  /* 0x0000008dff8d723e */ /* 0x000fe200024050ff */
[----:B------:R-:W-:Y:S01]  /*97a0*/  FMUL R111, R111, R11 ;  /* 0x0000000b6f6f7220 */ /* 0x000fe20000400000 */
[----:B------:R-:W-:Y:S01]  /*97b0*/  F2FP.TF32.F32.PACK_B R143, R143 ;  /* 0x0000008fff8f723e */ /* 0x000fe200024050ff */
[-C--:B------:R-:W-:Y:S01]  /*97c0*/  FMUL R113, R113, R11.reuse ;  /* 0x0000000b71717220 */ /* 0x080fe20000400000 */
[----:B------:R-:W-:Y:S01]  /*97d0*/  ISETP.GT.AND P3, PT, R10, 0x30, PT ;  /* 0x000000300a00780c */ /* 0x000fe20003f64270 */
[----:B0-----:R-:W-:Y:S01]  /*97e0*/  FMUL R129, R90, R11 ;  /* 0x0000000b5a817220 */ /* 0x001fe20000400000 */
[----:B------:R-:W-:Y:S01]  /*97f0*/  F2FP.TF32.F32.PACK_B R145, R145 ;  /* 0x00000091ff91723e */ /* 0x000fe200024050ff */
[----:B------:R0:W-:Y:S01]  /*9800*/  @P0 STG.E desc[UR14][R4.64+0x40], R15 ;  /* 0x0000400f04000986 */ /* 0x0001e2000c10190e */
[----:B------:R-:W-:Y:S01]  /*9810*/  ISETP.GT.AND P0, PT, R0, 0x8, P2 ;  /* 0x000000080000780c */ /* 0x000fe20001704270 */
[-C--:B------:R-:W-:Y:S01]  /*9820*/  FMUL R115, R115, R11.reuse ;  /* 0x0000000b73737220 */ /* 0x080fe20000400000 */
[----:B------:R-:W-:Y:S01]  /*9830*/  ISETP.GT.AND P2, PT, R10, 0x18, PT ;  /* 0x000000180a00780c */ /* 0x000fe20003f44270 */
        /* <DEDUP_REMOVED lines=10> */
[----:B------:R1:W-:Y:S01]  /*98e0*/  @P0 STG.E desc[UR14][R4.64+0x44], R131 ;  /* 0x0000448304000986 */ /* 0x0003e2000c10190e */
[-C--:B------:R-:W-:Y:S01]  /*98f0*/  IADD3 R6, P0, R9, R2.reuse, RZ ;  /* 0x0000000209067210 */ /* 0x080fe20007f1e0ff */
[----:B------:R-:W-:Y:S01]  /*9900*/  FMUL R69, R69, R11 ;  /* 0x0000000b45457220 */ /* 0x000fe20000400000 */
[----:B------:R-:W-:Y:S01]  /*9910*/  F2FP.TF32.F32.PACK_B R89, R89 ;  /* 0x00000059ff59723e */ /* 0x000fe200024050ff */
[----:B------:R-:W-:Y:S01]  /*9920*/  FMUL R71, R71, R11 ;  /* 0x0000000b47477220 */ /* 0x000fe20000400000 */
[----:B------:R-:W-:Y:S01]  /*9930*/  F2FP.TF32.F32.PACK_B R129, R129 ;  /* 0x00000081ff81723e */ /* 0x000fe200024050ff */
[--C-:B------:R-:W-:Y:S01]  /*9940*/  IMAD.X R7, R21, 0x1, R3.reuse, P0 ;  /* 0x0000000115077824 */ /* 0x100fe200000e0603 */
[----:B------:R-:W-:Y:S01]  /*9950*/  IADD3 R14, P0, R13, R2, RZ ;  /* 0x000000020d0e7210 */ /* 0x000fe20007f1e0ff */
[----:B------:R-:W-:Y:S01]  /*9960*/  FMUL R73, R73, R11 ;  /* 0x0000000b49497220 */ /* 0x000fe20000400000 */
[----:B------:R-:W-:Y:S01]  /*9970*/  F2FP.TF32.F32.PACK_B R91, R91 ;  /* 0x0000005bff5b723e */ /* 0x000fe200024050ff */
[----:B------:R-:W-:Y:S01]  /*9980*/  FMUL R75, R75, R11 ;  /* 0x0000000b4b4b7220 */ /* 0x000fe20000400000 */
[----:B------:R-:W-:Y:S01]  /*9990*/  F2FP.TF32.F32.PACK_B R95, R95 ;  /* 0x0000005fff5f723e */ /* 0x000fe200024050ff */
[----:B0-----:R-:W-:Y:S01]  /*99a0*/  IMAD.X R15, R21, 0x1, R3, P0 ;  /* 0x00000001150f7824 */ /* 0x001fe200000e0603 */
[----:B------:R-:W-:Y:S01]  /*99b0*/  ISETP.GT.AND P0, PT, R0, RZ, P2 ;  /* 0x000000ff0000720c */ /* 0x000fe20001704270 */
[----:B-1----:R-:W-:Y:S01]  /*99c0*/  FMUL R131, R92, R11 ;  /* 0x0000000b5c837220 */ /* 0x002fe20000400000 */
        /* <DEDUP_REMOVED lines=53> */
[----:B------:R-:W-:Y:S01]  /*9d20*/  @P0 STG.E desc[UR14][R4.64+0x64], R135 ;  /* 0x0000648704000986 */ /* 0x000fe2000c10190e */
[----:B------:R-:W-:Y:S01]  /*9d30*/  ISETP.GT.AND P0, PT, R0, RZ, P2 ;  /* 0x000000ff0000720c */ /* 0x000fe20001704270 */
[----:B------:R-:W-:Y:S01]  /*9d40*/  FMUL R53, R53, R11 ;  /* 0x0000000b35357220 */ /* 0x000fe20000400000 */
[----:B------:R-:W-:Y:S01]  /*9d50*/  F2FP.TF32.F32.PACK_B R19, R19 ;  /* 0x00000013ff13723e */ /* 0x000fe200024050ff */
[----:B------:R-:W-:Y:S01]  /*9d60*/  FMUL R55, R55, R11 ;  /* 0x0000000b37377220 */ /* 0x000fe20000400000 */
[----:B------:R-:W-:-:S02]  /*9d70*/  F2FP.TF32.F32.PACK_B R85, R85 ;  /* 0x00000055ff55723e */ /* 0x000fc400024050ff */
[----:B------:R-:W-:Y:S02]  /*9d80*/  F2FP.TF32.F32.PACK_B R87, R87 ;  /* 0x00000057ff57723e */ /* 0x000fe400024050ff */
[----:B------:R-:W-:Y:S02]  /*9d90*/  F2FP.TF32.F32.PACK_B R25, R25 ;  /* 0x00000019ff19723e */ /* 0x000fe400024050ff */
[----:B------:R-:W-:Y:S02]  /*9da0*/  F2FP.TF32.F32.PACK_B R27, R27 ;  /* 0x0000001bff1b723e */ /* 0x000fe400024050ff */
[----:B------:R-:W-:Y:S01]  /*9db0*/  F2FP.TF32.F32.PACK_B R29, R29 ;  /* 0x0000001dff1d723e */ /* 0x000fe200024050ff */
[----:B------:R0:W-:Y:S01]  /*9dc0*/  @P0 STG.E desc[UR14][R2.64+0x80], R17 ;  /* 0x0000801102000986 */ /* 0x0001e2000c10190e */
[----:B------:R-:W-:Y:S02]  /*9dd0*/  ISETP.GT.AND P0, PT, R0, RZ, P1 ;  /* 0x000000ff0000720c */ /* 0x000fe40000f04270 */
[----:B------:R-:W-:-:S02]  /*9de0*/  F2FP.TF32.F32.PACK_B R31, R31 ;  /* 0x0000001fff1f723e */ /* 0x000fc400024050ff */
[----:B------:R-:W-:Y:S02]  /*9df0*/  F2FP.TF32.F32.PACK_B R33, R33 ;  /* 0x00000021ff21723e */ /* 0x000fe400024050ff */
[----:B------:R-:W-:Y:S02]  /*9e00*/  F2FP.TF32.F32.PACK_B R35, R35 ;  /* 0x00000023ff23723e */ /* 0x000fe400024050ff */
[----:B------:R-:W-:Y:S02]  /*9e10*/  F2FP.TF32.F32.PACK_B R37, R37 ;  /* 0x00000025ff25723e */ /* 0x000fe400024050ff */
[----:B------:R-:W-:Y:S01]  /*9e20*/  F2FP.TF32.F32.PACK_B R39, R39 ;  /* 0x00000027ff27723e */ /* 0x000fe200024050ff */
[----:B0-----:R-:W-:Y:S01]  /*9e30*/  FMUL R17, R140, R11 ;  /* 0x0000000b8c117220 */ /* 0x001fe20000400000 */
[----:B------:R-:W-:Y:S01]  /*9e40*/  F2FP.TF32.F32.PACK_B R41, R41 ;  /* 0x00000029ff29723e */ /* 0x000fe200024050ff */
[----:B------:R-:W-:Y:S01]  /*9e50*/  @P0 STG.E desc[UR14][R2.64+0x84], R137 ;  /* 0x0000848902000986 */ /* 0x000fe2000c10190e */
[----:B------:R-:W-:-:S02]  /*9e60*/  ISETP.GT.AND P0, PT, R0, 0x8, P2 ;  /* 0x000000080000780c */ /* 0x000fc40001704270 */
[----:B------:R-:W-:Y:S02]  /*9e70*/  F2FP.TF32.F32.PACK_B R17, R17 ;  /* 0x00000011ff11723e */ /* 0x000fe400024050ff */
[----:B------:R-:W-:Y:S02]  /*9e80*/  ISETP.GT.AND P2, PT, R10, 0x38, PT ;  /* 0x000000380a00780c */ /* 0x000fe40003f44270 */
[----:B------:R-:W-:Y:S02]  /*9e90*/  F2FP.TF32.F32.PACK_B R43, R43 ;  /* 0x0000002bff2b723e */ /* 0x000fe400024050ff */
[----:B------:R-:W-:Y:S02]  /*9ea0*/  F2FP.TF32.F32.PACK_B R45, R45 ;  /* 0x0000002dff2d723e */ /* 0x000fe400024050ff */
[----:B------:R-:W-:Y:S02]  /*9eb0*/  F2FP.TF32.F32.PACK_B R47, R47 ;  /* 0x0000002fff2f723e */ /* 0x000fe400024050ff */
[----:B------:R-:W-:Y:S01]  /*9ec0*/  F2FP.TF32.F32.PACK_B R49, R49 ;  /* 0x00000031ff31723e */ /* 0x000fe200024050ff */
[----:B------:R0:W-:Y:S01]  /*9ed0*/  @P0 STG.E desc[UR14][R4.64+0x80], R19 ;  /* 0x0000801304000986 */ /* 0x0001e2000c10190e */
[----:B------:R-:W-:-:S02]  /*9ee0*/  ISETP.GT.AND P0, PT, R0, 0x8, P1 ;  /* 0x000000080000780c */ /* 0x000fc40000f04270 */
[----:B------:R-:W-:Y:S02]  /*9ef0*/  F2FP.TF32.F32.PACK_B R51, R51 ;  /* 0x00000033ff33723e */ /* 0x000fe400024050ff */
[----:B------:R-:W-:Y:S01]  /*9f00*/  F2FP.TF32.F32.PACK_B R53, R53 ;  /* 0x00000035ff35723e */ /* 0x000fe200024050ff */
[----:B0-----:R-:W-:-:S08]  /*9f10*/  FMUL R19, R142, R11 ;  /* 0x0000000b8e137220 */ /* 0x001fd00000400000 */
[----:B------:R-:W-:Y:S01]  /*9f20*/  @P0 STG.E desc[UR14][R4.64+0x84], R139 ;  /* 0x0000848b04000986 */ /* 0x000fe2000c10190e */
[----:B------:R-:W-:Y:S02]  /*9f30*/  ISETP.GT.AND P0, PT, R0, RZ, P5 ;  /* 0x000000ff0000720c */ /* 0x000fe40002f04270 */
[----:B------:R-:W-:-:S11]  /*9f40*/  F2FP.TF32.F32.PACK_B R19, R19 ;  /* 0x00000013ff13723e */ /* 0x000fd600024050ff */
[----:B------:R0:W-:Y:S01]  /*9f50*/  @P0 STG.E desc[UR14][R2.64+0xa0], R17 ;  /* 0x0000a01102000986 */ /* 0x0001e2000c10190e */
[----:B------:R-:W-:Y:S01]  /*9f60*/  ISETP.GT.AND P0, PT, R0, RZ, P4 ;  /* 0x000000ff0000720c */ /* 0x000fe20002704270 */
[----:B0-----:R-:W-:-:S12]  /*9f70*/  FMUL R17, R144, R11 ;  /* 0x0000000b90117220 */ /* 0x001fd80000400000 */
[----:B------:R-:W-:Y:S01]  /*9f80*/  @P0 STG.E desc[UR14][R2.64+0xa4], R141 ;  /* 0x0000a48d02000986 */ /* 0x000fe2000c10190e */
[----:B------:R-:W-:Y:S02]  /*9f90*/  ISETP.GT.AND P0, PT, R0, 0x8, P5 ;  /* 0x000000080000780c */ /* 0x000fe40002f04270 */
[----:B------:R-:W-:-:S11]  /*9fa0*/  F2FP.TF32.F32.PACK_B R17, R17 ;  /* 0x00000011ff11723e */ /* 0x000fd600024050ff */
[----:B------:R0:W-:Y:S01]  /*9fb0*/  @P0 STG.E desc[UR14][R4.64+0xa0], R19 ;  /* 0x0000a01304000986 */ /* 0x0001e2000c10190e */
[----:B------:R-:W-:Y:S01]  /*9fc0*/  ISETP.GT.AND P0, PT, R0, 0x8, P4 ;  /* 0x000000080000780c */ /* 0x000fe20002704270 */
[----:B0-----:R-:W-:-:S12]  /*9fd0*/  FMUL R19, R146, R11 ;  /* 0x0000000b92137220 */ /* 0x001fd80000400000 */
[----:B------:R-:W-:Y:S01]  /*9fe0*/  @P0 STG.E desc[UR14][R4.64+0xa4], R143 ;  /* 0x0000a48f04000986 */ /* 0x000fe2000c10190e */
[----:B------:R-:W-:Y:S02]  /*9ff0*/  ISETP.GT.AND P0, PT, R0, RZ, P3 ;  /* 0x000000ff0000720c */ /* 0x000fe40001f04270 */
[----:B------:R-:W-:-:S11]  /*a000*/  F2FP.TF32.F32.PACK_B R19, R19 ;  /* 0x00000013ff13723e */ /* 0x000fd600024050ff */
[----:B------:R0:W-:Y:S01]  /*a010*/  @P0 STG.E desc[UR14][R2.64+0xc0], R17 ;  /* 0x0000c01102000986 */ /* 0x0001e2000c10190e */
[----:B------:R-:W-:-:S04]  /*a020*/  ISETP.GT.AND P0, PT, R10, 0x31, PT ;  /* 0x000000310a00780c */ /* 0x000fc80003f04270 */
[----:B------:R-:W-:Y:S01]  /*a030*/  ISETP.GT.AND P1, PT, R0, RZ, P0 ;  /* 0x000000ff0000720c */ /* 0x000fe20000724270 */
[----:B0-----:R-:W-:-:S05]  /*a040*/  FMUL R17, R148, R11 ;  /* 0x0000000b94117220 */ /* 0x001fca0000400000 */
[----:B------:R-:W-:-:S07]  /*a050*/  F2FP.TF32.F32.PACK_B R17, R17 ;  /* 0x00000011ff11723e */ /* 0x000fce00024050ff */
[----:B------:R-:W-:Y:S01]  /*a060*/  @P1 STG.E desc[UR14][R2.64+0xc4], R145 ;  /* 0x0000c49102001986 */ /* 0x000fe2000c10190e */
[----:B------:R-:W-:-:S13]  /*a070*/  ISETP.GT.AND P1, PT, R0, 0x8, P3 ;  /* 0x000000080000780c */ /* 0x000fda0001f24270 */
[----:B------:R0:W-:Y:S01]  /*a080*/  @P1 STG.E desc[UR14][R4.64+0xc0], R19 ;  /* 0x0000c01304001986 */ /* 0x0001e2000c10190e */
[----:B------:R-:W-:Y:S02]  /*a090*/  ISETP.GT.AND P1, PT, R0, 0x8, P0 ;  /* 0x000000080000780c */ /* 0x000fe40000724270 */
[----:B0-----:R-:W-:-:S11]  /*a0a0*/  LOP3.LUT R19, R9, 0x20, RZ, 0xfc, !PT ;  /* 0x0000002009137812 */ /* 0x001fd600078efcff */
[----:B------:R-:W-:Y:S01]  /*a0b0*/  @P1 STG.E desc[UR14][R4.64+0xc4], R147 ;  /* 0x0000c49304001986 */ /* 0x000fe2000c10190e */
[----:B------:R-:W-:-:S13]  /*a0c0*/  ISETP.GT.AND P1, PT, R0, RZ, P2 ;  /* 0x000000ff0000720c */ /* 0x000fda0001724270 */
[----:B------:R-:W-:Y:S01]  /*a0d0*/  @P1 STG.E desc[UR14][R2.64+0xe0], R17 ;  /* 0x0000e01102001986 */ /* 0x000fe2000c10190e */
[----:B------:R-:W-:-:S04]  /*a0e0*/  ISETP.GT.AND P1, PT, R10, 0x39, PT ;  /* 0x000000390a00780c */ /* 0x000fc80003f24270 */
[----:B------:R-:W-:-:S13]  /*a0f0*/  ISETP.GT.AND P6, PT, R0, RZ, P1 ;  /* 0x000000ff0000720c */ /* 0x000fda0000fc4270 */
[----:B------:R-:W-:Y:S01]  /*a100*/  @P6 STG.E desc[UR14][R2.64+0xe4], R149 ;  /* 0x0000e49502006986 */ /* 0x000fe2000c10190e */
[----:B------:R-:W-:-:S13]  /*a110*/  ISETP.GT.AND P6, PT, R0, 0x8, P2 ;  /* 0x000000080000780c */ /* 0x000fda00017c4270 */
[----:B------:R0:W-:Y:S01]  /*a120*/  @P6 STG.E desc[UR14][R4.64+0xe0], R23 ;  /* 0x0000e01704006986 */ /* 0x0001e2000c10190e */
[----:B------:R-:W-:Y:S02]  /*a130*/  ISETP.GT.AND P6, PT, R0, 0x8, P1 ;  /* 0x000000080000780c */ /* 0x000fe40000fc4270 */
[----:B0-----:R-:W-:-:S11]  /*a140*/  LOP3.LUT R23, R9, 0x24, RZ, 0xfc, !PT ;  /* 0x0000002409177812 */ /* 0x001fd600078efcff */
[----:B------:R-:W-:Y:S01]  /*a150*/  @P6 STG.E desc[UR14][R4.64+0xe4], R151 ;  /* 0x0000e49704006986 */ /* 0x000fe2000c10190e */
[----:B------:R-:W-:-:S05]  /*a160*/  IADD3 R122, P6, R19, R2, RZ ;  /* 0x00000002137a7210 */ /* 0x000fca0007fde0ff */
[----:B------:R-:W-:Y:S01]  /*a170*/  IMAD.X R123, R21, 0x1, R3, P6 ;  /* 0x00000001157b7824 */ /* 0x000fe200030e0603 */
[----:B------:R-:W-:-:S04]  /*a180*/  ISETP.GT.AND P6, PT, R10, RZ, PT ;  /* 0x000000ff0a00720c */ /* 0x000fc80003fc4270 */
[----:B------:R-:W-:-:S13]  /*a190*/  ISETP.GT.AND P6, PT, R0, 0x40, P6 ;  /* 0x000000400000780c */ /* 0x000fda00037c4270 */
[----:B------:R-:W-:Y:S01]  /*a1a0*/  @P6 STG.E desc[UR14][R6.64], R121 ;  /* 0x0000007906006986 */ /* 0x000fe2000c10190e */
[----:B------:R-:W-:-:S05]  /*a1b0*/  IADD3 R124, P6, R23, R2, RZ ;  /* 0x00000002177c7210 */ /* 0x000fca0007fde0ff */
[----:B------:R-:W-:Y:S01]  /*a1c0*/  IMAD.X R125, R21, 0x1, R3, P6 ;  /* 0x00000001157d7824 */ /* 0x000fe200030e0603 */
[----:B------:R-:W-:-:S04]  /*a1d0*/  ISETP.GT.AND P6, PT, R10, 0x1, PT ;  /* 0x000000010a00780c */ /* 0x000fc80003fc4270 */
[----:B------:R-:W-:-:S13]  /*a1e0*/  ISETP.GT.AND P6, PT, R0, 0x40, P6 ;  /* 0x000000400000780c */ /* 0x000fda00037c4270 */
[----:B------:R0:W-:Y:S01]  /*a1f0*/  @P6 STG.E desc[UR14][R14.64], R89 ;  /* 0x000000590e006986 */ /* 0x0001e2000c10190e */
[----:B------:R-:W-:-:S05]  /*a200*/  IADD3 R16, P6, R9, R4, RZ ;  /* 0x0000000409107210 */ /* 0x000fca0007fde0ff */
[----:B------:R-:W-:Y:S01]  /*a210*/  IMAD.X R17, R21, 0x1, R5, P6 ;  /* 0x0000000115117824 */ /* 0x000fe200030e0605 */
[----:B------:R-:W-:-:S04]  /*a220*/  ISETP.GT.AND P6, PT, R10, RZ, PT ;  /* 0x000000ff0a00720c */ /* 0x000fc80003fc4270 */
[----:B------:R-:W-:Y:S02]  /*a230*/  ISETP.GT.AND P6, PT, R0, 0x48, P6 ;  /* 0x000000480000780c */ /* 0x000fe400037c4270 */
[C---:B0-----:R-:W-:Y:S02]  /*a240*/  LOP3.LUT R15, R9.reuse, 0x40, RZ, 0xfc, !PT ;  /* 0x00000040090f7812 */ /* 0x041fe400078efcff */
[----:B------:R-:W-:-:S09]  /*a250*/  LOP3.LUT R89, R9, 0x44, RZ, 0xfc, !PT ;  /* 0x0000004409597812 */ /* 0x000fd200078efcff */
        /* <DEDUP_REMOVED lines=8> */
[----:B------:R-:W-:-:S04]  /*a2e0*/  ISETP.GT.AND P6, PT, R10, 0x8, PT ;  /* 0x000000080a00780c */ /* 0x000fc80003fc4270 */
[----:B------:R-:W-:Y:S01]  /*a2f0*/  ISETP.GT.AND P6, PT, R0, 0x40, P6 ;  /* 0x000000400000780c */ /* 0x000fe200037c4270 */
[----:B0-----:R-:W-:-:S05]  /*a300*/  FMUL R91, R93, R11 ;  /* 0x0000000b5d5b7220 */ /* 0x001fca0000400000 */
[----:B------:R-:W-:-:S07]  /*a310*/  F2FP.TF32.F32.PACK_B R91, R91 ;  /* 0x0000005bff5b723e */ /* 0x000fce00024050ff */
        /* <DEDUP_REMOVED lines=11> */
[----:B------:R-:W-:Y:S02]  /*a3d0*/  ISETP.GT.AND P6, PT, R0, 0x48, P6 ;  /* 0x000000480000780c */ /* 0x000fe400037c4270 */
[----:B0-----:R-:W-:-:S11]  /*a3e0*/  LOP3.LUT R91, R9, 0x60, RZ, 0xfc, !PT ;  /* 0x00000060095b7812 */ /* 0x001fd600078efcff */
[----:B------:R0:W-:Y:S01]  /*a3f0*/  @P6 STG.E desc[UR14][R92.64], R133 ;  /* 0x000000855c006986 */ /* 0x0001e2000c10190e */
[----:B------:R-:W-:-:S05]  /*a400*/  IADD3 R120, P6, R23, R4, RZ ;  /* 0x0000000417787210 */ /* 0x000fca0007fde0ff */
[----:B------:R-:W-:Y:S01]  /*a410*/  IMAD.X R121, R21, 0x1, R5, P6 ;  /* 0x0000000115797824 */ /* 0x000fe200030e0605 */
[----:B------:R-:W-:-:S04]  /*a420*/  ISETP.GT.AND P6, PT, R10, 0x9, PT ;  /* 0x000000090a00780c */ /* 0x000fc80003fc4270 */
[----:B------:R-:W-:Y:S01]  /*a430*/  ISETP.GT.AND P6, PT, R0, 0x48, P6 ;  /* 0x000000480000780c */ /* 0x000fe200037c4270 */
[----:B0-----:R-:W-:Y:S01]  /*a440*/  FMUL R133, R98, R11 ;  /* 0x0000000b62857220 */ /* 0x001fe20000400000 */
[----:B------:R-:W-:-:S04]  /*a450*/  LOP3.LUT R93, R9, 0x64, RZ, 0xfc, !PT ;  /* 0x00000064095d7812 */ /* 0x000fc800078efcff */
        /* <DEDUP_REMOVED lines=88> */
[----:B------:R-:W-:Y:S01]  /*a9e0*/  ISETP.GT.AND P6, PT, R0, 0x40, P5 ;  /* 0x000000400000780c */ /* 0x000fe20002fc4270 */
[----:B0-----:R-:W-:-:S05]  /*a9f0*/  FMUL R107, R109, R11 ;  /* 0x0000000b6d6b7220 */ /* 0x001fca0000400000 */
        /* <DEDUP_REMOVED lines=10> */
[----:B------:R-:W-:Y:S02]  /*aaa0*/  ISETP.GT.AND P6, PT, R0, 0x48, P5 ;  /* 0x000000480000780c */ /* 0x000fe40002fc4270 */
[----:B0-----:R-:W-:-:S11]  /*aab0*/  LOP3.LUT R107, R9, 0xe0, RZ, 0xfc, !PT ;  /* 0x000000e0096b7812 */ /* 0x001fd600078efcff */
        /* <DEDUP_REMOVED lines=17> */
[----:B------:R-:W-:Y:S01]  /*abd0*/  @P6 STG.E desc[UR14][R128.64], R113 ;  /* 0x0000007180006986 */ /* 0x000fe2000c10190e */
[----:B------:R-:W-:-:S05]  /*abe0*/  IADD3 R2, P6, R103, R4, RZ ;  /* 0x0000000467027210 */ /* 0x000fca0007fde0ff */
[----:B------:R-:W-:Y:S01]  /*abf0*/  IMAD.X R3, R21, 0x1, R5, P6 ;  /* 0x0000000115037824 */ /* 0x000fe200030e0605 */
[----:B------:R-:W-:-:S13]  /*ac00*/  ISETP.GT.AND P6, PT, R0, 0x48, P3 ;  /* 0x000000480000780c */ /* 0x000fda0001fc4270 */
        /* <DEDUP_REMOVED lines=29> */
[----:B------:R-:W-:-:S04]  /*ade0*/  ISETP.GT.AND P6, PT, R10, RZ, PT ;  /* 0x000000ff0a00720c */ /* 0x000fc80003fc4270 */
[----:B------:R-:W-:Y:S01]  /*adf0*/  ISETP.GT.AND P6, PT, R0, 0x80, P6 ;  /* 0x000000800000780c */ /* 0x000fe200037c4270 */
[----:B0-----:R-:W-:-:S05]  /*ae00*/  FMUL R119, R58, R11 ;  /* 0x0000000b3a777220 */ /* 0x001fca0000400000 */
[----:B------:R-:W-:-:S07]  /*ae10*/  F2FP.TF32.F32.PACK_B R119, R119 ;  /* 0x00000077ff77723e */ /* 0x000fce00024050ff */
        /* <DEDUP_REMOVED lines=55> */
[-C--:B0-----:R-:W-:Y:S01]  /*b190*/  FMUL R111, R67, R11.reuse ;  /* 0x0000000b436f7220 */ /* 0x081fe20000400000 */
[----:B------:R-:W-:-:S04]  /*b1a0*/  FMUL R113, R68, R11 ;  /* 0x0000000b44717220 */ /* 0x000fc80000400000 */
[----:B------:R-:W-:Y:S02]  /*b1b0*/  F2FP.TF32.F32.PACK_B R111, R111 ;  /* 0x0000006fff6f723e */ /* 0x000fe400024050ff */
[----:B------:R-:W-:-:S05]  /*b1c0*/  F2FP.TF32.F32.PACK_B R113, R113 ;  /* 0x00000071ff71723e */ /* 0x000fca00024050ff */
[----:B------:R0:W-:Y:S01]  /*b1d0*/  @P6 STG.E desc[UR14][R116.64], R65 ;  /* 0x0000004174006986 */ /* 0x0001e2000c10190e */
[----:B------:R-:W-:-:S05]  /*b1e0*/  IADD3 R56, P6, R15, R16, RZ ;  /* 0x000000100f387210 */ /* 0x000fca0007fde0ff */
[----:B------:R-:W-:Y:S01]  /*b1f0*/  IMAD.X R57, R17, 0x1, R21, P6 ;  /* 0x0000000111397824 */ /* 0x000fe200030e0615 */
[----:B------:R-:W-:-:S04]  /*b200*/  ISETP.GT.AND P6, PT, R10, 0x10, PT ;  /* 0x000000100a00780c */ /* 0x000fc80003fc4270 */
        /* <DEDUP_REMOVED lines=8> */
[----:B0-----:R-:W-:Y:S01]  /*b290*/  IMAD.X R65, R7, 0x1, R21, P6 ;  /* 0x0000000107417824 */ /* 0x001fe200030e0615 */
[----:B------:R-:W-:-:S04]  /*b2a0*/  ISETP.GT.AND P6, PT, R10, 0x18, PT ;  /* 0x000000180a00780c */ /* 0x000fc80003fc4270 */
[----:B------:R-:W-:Y:S01]  /*b2b0*/  ISETP.GT.AND P6, PT, R0, 0x80, P6 ;  /* 0x000000800000780c */ /* 0x000fe200037c4270 */
[----:B-1----:R-:W-:-:S05]  /*b2c0*/  FMUL R111, R70, R11 ;  /* 0x0000000b466f7220 */ /* 0x002fca0000400000 */
        /* <DEDUP_REMOVED lines=89> */
[----:B0-----:R-:W-:-:S05]  /*b860*/  IADD3 R6, P6, R109, R16, RZ ;  /* 0x000000106d067210 */ /* 0x001fca0007fde0ff */
[----:B------:R-:W-:Y:S01]  /*b870*/  IMAD.X R7, R17, 0x1, R21, P6 ;  /* 0x0000000111077824 */ /* 0x000fe200030e0615 */
[----:B------:R-:W-:Y:S01]  /*b880*/  ISETP.GT.AND P6, PT, R0, 0x80, P1 ;  /* 0x000000800000780c */ /* 0x000fe20000fc4270 */
[----:B-1----:R-:W-:-:S05]  /*b890*/  FMUL R65, R26, R11 ;  /* 0x0000000b1a417220 */ /* 0x002fca0000400000 */
        /* <DEDUP_REMOVED lines=11> */
[----:B------:R1:W-:Y:S01]  /*b950*/  @P6 STG.E desc[UR14][R6.64], R87 ;  /* 0x0000005706006986 */ /* 0x0003e2000c10190e */
[----:B------:R-:W-:-:S05]  /*b960*/  IADD3 R60, P6, R2, R19, RZ ;  /* 0x00000013023c7210 */ /* 0x000fca0007fde0ff */
[----:B------:R-:W-:Y:S01]  /*b970*/  IMAD.X R61, R3, 0x1, R21, P6 ;  /* 0x00000001033d7824 */ /* 0x000fe200030e0615 */
[----:B------:R-:W-:-:S04]  /*b980*/  ISETP.GT.AND P6, PT, R10, RZ, PT ;  /* 0x000000ff0a00720c */ /* 0x000fc80003fc4270 */
[----:B------:R-:W-:-:S13]  /*b990*/  ISETP.GT.AND P6, PT, R0, 0xc0, P6 ;  /* 0x000000c00000780c */ /* 0x000fda00037c4270 */
[----:B------:R-:W-:Y:S01]  /*b9a0*/  @P6 STG.E desc[UR14][R16.64], R63 ;  /* 0x0000003f10006986 */ /* 0x000fe2000c10190e */
[----:B0-----:R-:W-:-:S05]  /*b9b0*/  IADD3 R58, P6, R2, R23, RZ ;  /* 0x00000017023a7210 */ /* 0x001fca0007fde0ff */
[----:B------:R-:W-:Y:S01]  /*b9c0*/  IMAD.X R59, R3, 0x1, R21, P6 ;  /* 0x00000001033b7824 */ /* 0x000fe200030e0615 */
[----:B------:R-:W-:-:S04]  /*b9d0*/  ISETP.GT.AND P6, PT, R10, 0x1, PT ;  /* 0x000000010a00780c */ /* 0x000fc80003fc4270 */
[----:B------:R-:W-:-:S13]  /*b9e0*/  ISETP.GT.AND P6, PT, R0, 0xc0, P6 ;  /* 0x000000c00000780c */ /* 0x000fda00037c4270 */
[----:B------:R0:W-:Y:S01]  /*b9f0*/  @P6 STG.E desc[UR14][R56.64], R25 ;  /* 0x0000001938006986 */ /* 0x0001e2000c10190e */
[----:B-1----:R-:W-:-:S05]  /*ba00*/  IADD3 R6, P6, R4, R9, RZ ;  /* 0x0000000904067210 */ /* 0x002fca0007fde0ff */
        /* <DEDUP_REMOVED lines=49> */
[----:B------:R-:W-:Y:S01]  /*bd20*/  IADD3 R6, P6, R4, R15, RZ ;  /* 0x0000000f04067210 */ /* 0x000fe20007fde0ff */
[----:B------:R-:W-:-:S04]  /*bd30*/  FMUL R15, R34, R11 ;  /* 0x0000000b220f7220 */ /* 0x000fc80000400000 */
[----:B------:R-:W-:Y:S01]  /*bd40*/  IMAD.X R7, R5, 0x1, R21, P6 ;  /* 0x0000000105077824 */ /* 0x000fe200030e0615 */
[----:B------:R-:W-:Y:S02]  /*bd50*/  ISETP.GT.AND P6, PT, R10, 0x10, PT ;  /* 0x000000100a00780c */ /* 0x000fe40003fc4270 */
[----:B------:R-:W-:Y:S02]  /*bd60*/  F2FP.TF32.F32.PACK_B R15, R15 ;  /* 0x0000000fff0f723e */ /* 0x000fe400024050ff */
[----:B------:R-:W-:Y:S01]  /*bd70*/  ISETP.GT.AND P6, PT, R0, 0xc8, P6 ;  /* 0x000000c80000780c */ /* 0x000fe200037c4270 */
[----:B0-----:R-:W-:-:S05]  /*bd80*/  FMUL R17, R36, R11 ;  /* 0x0000000b24117220 */ /* 0x001fca0000400000 */
[----:B------:R-:W-:-:S07]  /*bd90*/  F2FP.TF32.F32.PACK_B R17, R17 ;  /* 0x00000011ff11723e */ /* 0x000fce00024050ff */
        /* <DEDUP_REMOVED lines=44> */
[----:B------:R-:W-:-:S04]  /*c060*/  ISETP.GT.AND P6, PT, R10, 0x20, PT ;  /* 0x000000200a00780c */ /* 0x000fc80003fc4270 */
[----:B------:R-:W-:Y:S01]  /*c070*/  ISETP.GT.AND P6, PT, R0, 0xc8, P6 ;  /* 0x000000c80000780c */ /* 0x000fe200037c4270 */
[----:B0-----:R-:W-:-:S05]  /*c080*/  FMUL R15, R44, R11 ;  /* 0x0000000b2c0f7220 */ /* 0x001fca0000400000 */
[----:B------:R-:W-:-:S07]  /*c090*/  F2FP.TF32.F32.PACK_B R15, R15 ;  /* 0x0000000fff0f723e */ /* 0x000fce00024050ff */
[----:B------:R0:W-:Y:S01]  /*c0a0*/  @P6 STG.E desc[UR14][R16.64], R23 ;  /* 0x0000001710006986 */ /* 0x0001e2000c10190e */
[----:B------:R-:W-:-:S04]  /*c0b0*/  ISETP.GT.AND P6, PT, R10, 0x21, PT ;  /* 0x000000210a00780c */ /* 0x000fc80003fc4270 */
[----:B------:R-:W-:Y:S01]  /*c0c0*/  ISETP.GT.AND P6, PT, R0, 0xc8, P6 ;  /* 0x000000c80000780c */ /* 0x000fe200037c4270 */
[-C--:B0-----:R-:W-:Y:S01]  /*c0d0*/  FMUL R17, R46, R11.reuse ;  /* 0x0000000b2e117220 */ /* 0x081fe20000400000 */
[----:B------:R-:W-:-:S04]  /*c0e0*/  FMUL R23, R50, R11 ;  /* 0x0000000b32177220 */ /* 0x000fc80000400000 */
[----:B------:R-:W-:-:S07]  /*c0f0*/  F2FP.TF32.F32.PACK_B R17, R17 ;  /* 0x00000011ff11723e */ /* 0x000fce00024050ff */
[----:B------:R0:W-:Y:S01]  /*c100*/  @P6 STG.E desc[UR14][R6.64], R43 ;  /* 0x0000002b06006986 */ /* 0x0001e2000c10190e */
[----:B------:R-:W-:Y:S02]  /*c110*/  IADD3 R8, P6, R2, R99, RZ ;  /* 0x0000006302087210 */ /* 0x000fe40007fde0ff */
[----:B------:R-:W-:-:S03]  /*c120*/  F2FP.TF32.F32.PACK_B R23, R23 ;  /* 0x00000017ff17723e */ /* 0x000fc600024050ff */
[----:B------:R-:W-:Y:S01]  /*c130*/  IMAD.X R9, R3, 0x1, R21, P6 ;  /* 0x0000000103097824 */ /* 0x000fe200030e0615 */
[C---:B------:R-:W-:Y:S02]  /*c140*/  ISETP.GT.AND P6, PT, R0.reuse, 0xc0, P5 ;  /* 0x000000c00000780c */ /* 0x040fe40002fc4270 */
[----:B------:R-:W-:-:S11]  /*c150*/  ISETP.GT.AND P5, PT, R0, 0xc8, P5 ;  /* 0x000000c80000780c */ /* 0x000fd60002fa4270 */
[----:B------:R1:W-:Y:S01]  /*c160*/  @P6 STG.E desc[UR14][R8.64], R15 ;  /* 0x0000000f08006986 */ /* 0x0003e2000c10190e */
[----:B------:R-:W-:-:S05]  /*c170*/  IADD3 R12, P6, R2, R101, RZ ;  /* 0x00000065020c7210 */ /* 0x000fca0007fde0ff */
[----:B------:R-:W-:Y:S01]  /*c180*/  IMAD.X R13, R3, 0x1, R21, P6 ;  /* 0x00000001030d7824 */ /* 0x000fe200030e0615 */
[C---:B------:R-:W-:Y:S02]  /*c190*/  ISETP.GT.AND P6, PT, R0.reuse, 0xc0, P4 ;  /* 0x000000c00000780c */ /* 0x040fe400027c4270 */
[----:B------:R-:W-:-:S11]  /*c1a0*/  ISETP.GT.AND P4, PT, R0, 0xc8, P4 ;  /* 0x000000c80000780c */ /* 0x000fd60002784270 */
[----:B------:R2:W-:Y:S01]  /*c1b0*/  @P6 STG.E desc[UR14][R12.64], R45 ;  /* 0x0000002d0c006986 */ /* 0x0005e2000c10190e */
[----:B0-----:R-:W-:-:S05]  /*c1c0*/  IADD3 R6, P6, R4, R99, RZ ;  /* 0x0000006304067210 */ /* 0x001fca0007fde0ff */
[----:B------:R-:W-:Y:S01]  /*c1d0*/  IMAD.X R7, R5, 0x1, R21, P6 ;  /* 0x0000000105077824 */ /* 0x000fe200030e0615 */
[----:B-1----:R-:W-:-:S04]  /*c1e0*/  IADD3 R8, P6, R4, R101, RZ ;  /* 0x0000006504087210 */ /* 0x002fc80007fde0ff */
[----:B------:R0:W-:Y:S01]  /*c1f0*/  @P5 STG.E desc[UR14][R6.64], R17 ;  /* 0x0000001106005986 */ /* 0x0001e2000c10190e */
[--C-:B------:R-:W-:Y:S01]  /*c200*/  IMAD.X R9, R5, 0x1, R21.reuse, P6 ;  /* 0x0000000105097824 */ /* 0x100fe200030e0615 */
[----:B--2---:R-:W-:Y:S02]  /*c210*/  IADD3 R12, P6, R2, R103, RZ ;  /* 0x00000067020c7210 */ /* 0x004fe40007fde0ff */
[C---:B------:R-:W-:Y:S02]  /*c220*/  ISETP.GT.AND P5, PT, R0.reuse, 0xc0, P3 ;  /* 0x000000c00000780c */ /* 0x040fe40001fa4270 */
[----:B------:R1:W-:Y:S01]  /*c230*/  @P4 STG.E desc[UR14][R8.64], R47 ;  /* 0x0000002f08004986 */ /* 0x0003e2000c10190e */
[C---:B------:R-:W-:Y:S01]  /*c240*/  ISETP.GT.AND P4, PT, R0.reuse, 0xc0, P0 ;  /* 0x000000c00000780c */ /* 0x040fe20000784270 */
[----:B------:R-:W-:Y:S01]  /*c250*/  IMAD.X R13, R3, 0x1, R21, P6 ;  /* 0x00000001030d7824 */ /* 0x000fe200030e0615 */
[C---:B------:R-:W-:Y:S02]  /*c260*/  ISETP.GT.AND P3, PT, R0.reuse, 0xc8, P3 ;  /* 0x000000c80000780c */ /* 0x040fe40001f64270 */
[----:B------:R-:W-:-:S02]  /*c270*/  ISETP.GT.AND P0, PT, R0, 0xc8, P0 ;  /* 0x000000c80000780c */ /* 0x000fc40000704270 */
[----:B0-----:R-:W-:-:S04]  /*c280*/  IADD3 R6, P6, R2, R105, RZ ;  /* 0x0000006902067210 */ /* 0x001fc80007fde0ff */
[----:B------:R0:W-:Y:S01]  /*c290*/  @P5 STG.E desc[UR14][R12.64], R19 ;  /* 0x000000130c005986 */ /* 0x0001e2000c10190e */
[--C-:B------:R-:W-:Y:S01]  /*c2a0*/  IMAD.X R7, R3, 0x1, R21.reuse, P6 ;  /* 0x0000000103077824 */ /* 0x100fe200030e0615 */
[----:B------:R-:W-:Y:S02]  /*c2b0*/  IADD3 R10, P6, R4, R105, RZ ;  /* 0x00000069040a7210 */ /* 0x000fe40007fde0ff */
[----:B------:R-:W-:Y:S02]  /*c2c0*/  IADD3 R14, P5, R2, R107, RZ ;  /* 0x0000006b020e7210 */ /* 0x000fe40007fbe0ff */
[----:B------:R0:W-:Y:S01]  /*c2d0*/  @P4 STG.E desc[UR14][R6.64], R49 ;  /* 0x0000003106004986 */ /* 0x0001e2000c10190e */
[C---:B-1----:R-:W-:Y:S01]  /*c2e0*/  IADD3 R8, P4, R4.reuse, R103, RZ ;  /* 0x0000006704087210 */ /* 0x042fe20007f9e0ff */
[--C-:B------:R-:W-:Y:S01]  /*c2f0*/  IMAD.X R11, R5, 0x1, R21.reuse, P6 ;  /* 0x00000001050b7824 */ /* 0x100fe200030e0615 */
[C---:B------:R-:W-:Y:S01]  /*c300*/  IADD3 R16, P6, R4.reuse, R107, RZ ;  /* 0x0000006b04107210 */ /* 0x040fe20007fde0ff */
[--C-:B------:R-:W-:Y:S01]  /*c310*/  IMAD.X R15, R3, 0x1, R21.reuse, P5 ;  /* 0x00000001030f7824 */ /* 0x100fe200028e0615 */
[-C--:B------:R-:W-:Y:S01]  /*c320*/  IADD3 R4, P5, R4, R109.reuse, RZ ;  /* 0x0000006d04047210 */ /* 0x080fe20007fbe0ff */
[C-C-:B------:R-:W-:Y:S01]  /*c330*/  IMAD.X R9, R5.reuse, 0x1, R21.reuse, P4 ;  /* 0x0000000105097824 */ /* 0x140fe200020e0615 */
[----:B------:R-:W-:Y:S01]  /*c340*/  IADD3 R2, P4, R2, R109, RZ ;  /* 0x0000006d02027210 */ /* 0x000fe20007f9e0ff */
[C-C-:B------:R-:W-:Y:S01]  /*c350*/  IMAD.X R17, R5.reuse, 0x1, R21.reuse, P6 ;  /* 0x0000000105117824 */ /* 0x140fe200030e0615 */
[C---:B------:R-:W-:Y:S01]  /*c360*/  ISETP.GT.AND P6, PT, R0.reuse, 0xc0, P1 ;  /* 0x000000c00000780c */ /* 0x040fe20000fc4270 */
[--C-:B------:R-:W-:Y:S01]  /*c370*/  IMAD.X R5, R5, 0x1, R21.reuse, P5 ;  /* 0x0000000105057824 */ /* 0x100fe200028e0615 */
[C---:B------:R-:W-:Y:S01]  /*c380*/  ISETP.GT.AND P1, PT, R0.reuse, 0xc8, P1 ;  /* 0x000000c80000780c */ /* 0x040fe20000f24270 */
[----:B------:R-:W-:Y:S01]  /*c390*/  IMAD.X R3, R3, 0x1, R21, P4 ;  /* 0x0000000103037824 */ /* 0x000fe200020e0615 */
[C---:B------:R-:W-:Y:S01]  /*c3a0*/  ISETP.GT.AND P4, PT, R0.reuse, 0xc0, P2 ;  /* 0x000000c00000780c */ /* 0x040fe20001784270 */
[----:B------:R0:W-:Y:S01]  /*c3b0*/  @P3 STG.E desc[UR14][R8.64], R23 ;  /* 0x0000001708003986 */ /* 0x0001e2000c10190e */
[----:B------:R-:W-:-:S03]  /*c3c0*/  ISETP.GT.AND P2, PT, R0, 0xc8, P2 ;  /* 0x000000c80000780c */ /* 0x000fc60001744270 */
[----:B------:R0:W-:Y:S08]  /*c3d0*/  @P0 STG.E desc[UR14][R10.64], R51 ;  /* 0x000000330a000986 */ /* 0x0001f0000c10190e */
[----:B------:R0:W-:Y:S04]  /*c3e0*/  @P4 STG.E desc[UR14][R14.64], R25 ;  /* 0x000000190e004986 */ /* 0x0001e8000c10190e */
[----:B------:R0:W-:Y:S04]  /*c3f0*/  @P6 STG.E desc[UR14][R2.64], R53 ;  /* 0x0000003502006986 */ /* 0x0001e8000c10190e */
[----:B------:R0:W-:Y:S01]  /*c400*/  @P2 STG.E desc[UR14][R16.64], R27 ;  /* 0x0000001b10002986 */ /* 0x0001e2000c10190e */
[----:B------:R-:W-:Y:S05]  /*c410*/  @!P1 EXIT ;  /* 0x000000000000994d */ /* 0x000fea0003800000 */
[----:B------:R-:W-:-:S05]  /*c420*/  F2FP.TF32.F32.PACK_B R55, R55 ;  /* 0x00000037ff37723e */ /* 0x000fca00024050ff */
[----:B------:R-:W-:Y:S01]  /*c430*/  STG.E desc[UR14][R4.64], R55 ;  /* 0x0000003704007986 */ /* 0x000fe2000c10190e */
[----:B------:R-:W-:Y:S05]  /*c440*/  EXIT ;  /* 0x000000000000794d */ /* 0x000fea0003800000 */
.L_x_9:
[----:B------:R-:W-:-:S13]  /*c450*/  ISETP.NE.AND P0, PT, R4, RZ, PT ;  /* 0x000000ff0400720c */ /* 0x000fda0003f05270 */
[----:B------:R-:W-:Y:S05]  /*c460*/  @P0 EXIT ;  /* 0x000000000000094d */ /* 0x000fea0003800000 */
[----:B------:R-:W-:-:S13]  /*c470*/  ELECT P0, URZ, PT ;  /* 0x00000000003f782f */ /* 0x000fda0003800000 */
[----:B------:R-:W-:Y:S05]  /*c480*/  @!P0 BRA `(.L_x_242) ;  /* 0x0000006400188947 */ /* 0x000fea0003800000 */
[----:B------:R-:W-:Y:S02]  /*c490*/  ISETP.GE.AND P0, PT, R2, 0x1, PT ;  /* 0x000000010200780c */ /* 0x000fe40003f06270 */
[----:B------:R-:W-:-:S04]  /*c4a0*/  SHF.R.S32.HI R3, RZ, 0x1f, R6 ;  /* 0x0000001fff037819 */ /* 0x000fc80000011406 */
[----:B------:R-:W-:-:S07]  /*c4b0*/  LEA.HI R3, R3, R6, RZ, 0x7 ;  /* 0x0000000603037211 */ /* 0x000fce00078f38ff */
[----:B------:R-:W-:Y:S05]  /*c4c0*/  @!P0 BRA `(.L_x_242) ;  /* 0x0000006400088947 */ /* 0x000fea0003800000 */
[----:B------:R-:W3:Y:S01]  /*c4d0*/  S2R R7, SR_CTAID.X ;  /* 0x0000000000077919 */ /* 0x000ee20000002500 */
[----:B------:R-:W-:Y:S01]  /*c4e0*/  LOP3.LUT R3, R3, 0xffffff80, RZ, 0xc0, !PT ;  /* 0xffffff8003037812 */ /* 0x000fe200078ec0ff */
[----:B------:R-:W-:Y:S01]  /*c4f0*/  IMAD.MOV.U32 R4, RZ, RZ, 0x1 ;  /* 0x00000001ff047424 */ /* 0x000fe200078e00ff */
[----:B------:R-:W-:Y:S01]  /*c500*/  LOP3.LUT P0, RZ, R6, 0x1f, RZ, 0xc0, !PT ;  /* 0x0000001f06ff7812 */ /* 0x000fe2000780c0ff */
[----:B------:R-:W4:Y:S01]  /*c510*/  S2R R9, SR_CTAID.Y ;  /* 0x0000000000097919 */ /* 0x000f220000002600 */
[----:B------:R-:W-:Y:S01]  /*c520*/  LOP3.LUT R67, R0, 0x2, RZ, 0xfc, !PT ;  /* 0x0000000200437812 */ /* 0x000fe200078efcff */
[----:B------:R-:W-:Y:S02]  /*c530*/  IMAD.IADD R3, R6, 0x1, -R3 ;  /* 0x0000000106037824 */ /* 0x000fe400078e0a03 */
[----:B------:R-:W-:Y:S02]  /*c540*/  IMAD.MOV.U32 R5, RZ, RZ, R2 ;  /* 0x000000ffff057224 */ /* 0x000fe400078e0002 */
[----:B------:R-:W-:Y:S01]  /*c550*/  IMAD.MOV.U32 R8, RZ, RZ, RZ ;  /* 0x000000ffff087224 */ /* 0x000fe200078e00ff */
[----:B------:R-:W-:-:S02]  /*c560*/  ISETP.NE.AND P1, PT, R3, RZ, PT ;  /* 0x000000ff0300720c */ /* 0x000fc40003f25270 */
[----:B------:R-:W-:Y:S01]  /*c570*/  ISETP.NE.OR P0, PT, R3, RZ, !P0 ;  /* 0x000000ff0300720c */ /* 0x000fe20004705670 */
[----:B------:R-:W-:Y:S02]  /*c580*/  IMAD.MOV.U32 R3, RZ, RZ, RZ ;  /* 0x000000ffff037224 */ /* 0x000fe400078e00ff */
[----:B---3-5:R-:W-:Y:S01]  /*c590*/  IMAD.SHL.U32 R14, R7, 0x100, RZ ;  /* 0x00000100070e7824 */ /* 0x028fe200078e00ff */
[----:B------:R-:W-:Y:S01]  /*c5a0*/  CS2R R6, SRZ ;  /* 0x0000000000067805 */ /* 0x000fe2000001ff00 */
[----:B----4-:R-:W-:Y:S02]  /*c5b0*/  IMAD.SHL.U32 R15, R9, 0x40, RZ ;  /* 0x00000040090f7824 */ /* 0x010fe400078e00ff */
[C---:B------:R-:W-:Y:S02]  /*c5c0*/  VIADD R29, R14.reuse, 0x8 ;  /* 0x000000080e1d7836 */ /* 0x040fe40000000000 */
[C---:B------:R-:W-:Y:S02]  /*c5d0*/  VIADD R30, R14.reuse, 0x10 ;  /* 0x000000100e1e7836 */ /* 0x040fe40000000000 */
[----:B------:R-:W-:-:S02]  /*c5e0*/  VIADD R31, R14, 0x18 ;  /* 0x000000180e1f7836 */ /* 0x000fc40000000000 */
[C---:B------:R-:W-:Y:S02]  /*c5f0*/  VIADD R32, R14.reuse, 0x20 ;  /* 0x000000200e207836 */ /* 0x040fe40000000000 */
[C---:B------:R-:W-:Y:S02]  /*c600*/  VIADD R33, R14.reuse, 0x28 ;  /* 0x000000280e217836 */ /* 0x040fe40000000000 */
[C---:B------:R-:W-:Y:S02]  /*c610*/  VIADD R34, R14.reuse, 0x30 ;  /* 0x000000300e227836 */ /* 0x040fe40000000000 */
        /* <DEDUP_REMOVED lines=24> */
[----:B------:R-:W-:Y:S02]  /*c7a0*/  VIADD R59, R14, 0xf8 ;  /* 0x000000f80e3b7836 */ /* 0x000fe40000000000 */
[C---:B------:R-:W-:Y:S02]  /*c7b0*/  VIADD R60, R15.reuse, 0x8 ;  /* 0x000000080f3c7836 */ /* 0x040fe40000000000 */
[----:B------:R-:W-:-:S02]  /*c7c0*/  VIADD R61, R15, 0x10 ;  /* 0x000000100f3d7836 */ /* 0x000fc40000000000 */
[C---:B------:R-:W-:Y:S02]  /*c7d0*/  VIADD R62, R15.reuse, 0x18 ;  /* 0x000000180f3e7836 */ /* 0x040fe40000000000 */
[C---:B------:R-:W-:Y:S02]  /*c7e0*/  VIADD R63, R15.reuse, 0x20 ;  /* 0x000000200f3f7836 */ /* 0x040fe40000000000 */
[C---:B------:R-:W-:Y:S02]  /*c7f0*/  VIADD R64, R15.reuse, 0x28 ;  /* 0x000000280f407836 */ /* 0x040fe40000000000 */
[C---:B------:R-:W-:Y:S02]  /*c800*/  VIADD R65, R15.reuse, 0x30 ;  /* 0x000000300f417836 */ /* 0x040fe40000000000 */
[----:B------:R-:W-:-:S07]  /*c810*/  VIADD R66, R15, 0x38 ;  /* 0x000000380f427836 */ /* 0x000fce0000000000 */
.L_x_246:
[----:B------:R-:W1:Y:S01]  /*c820*/  S2R R10, SR_CgaCtaId ;  /* 0x00000000000a7919 */ /* 0x000e620000008800 */
[----:B------:R-:W-:-:S04]  /*c830*/  MOV R9, 0x400 ;  /* 0x0000040000097802 */ /* 0x000fc80000000f00 */
[----:B-1----:R-:W-:Y:S02]  /*c840*/  LEA R16, R10, R9, 0x18 ;  /* 0x000000090a107211 */ /* 0x002fe400078ec0ff */
[----:B------:R-:W-:-:S03]  /*c850*/  SHF.L.U32 R9, R4, 0x1f, RZ ;  /* 0x0000001f04097819 */ /* 0x000fc600000006ff */
[----:B------:R-:W-:-:S07]  /*c860*/  IMAD R10, R3, 0x8, R16 ;  /* 0x00000008030a7824 */ /* 0x000fce00078e0210 */
.L_x_243:
[----:B-1----:R1:W2:Y:S02]  /*c870*/  SYNCS.PHASECHK.TRANS64.TRYWAIT P2, [R10+URZ+0x28010], R9 ;  /* 0x028010090a0075a7 */ /* 0x0022a4000804017f */
[----:B--2---:R-:W-:Y:S05]  /*c880*/  @!P2 NANOSLEEP.SYNCS 0x989680 ;  /* 0x009896800000a95d */ /* 0x004fea0003900000 */
[----:B------:R-:W2:Y:S02]  /*c890*/  @!P2 SYNCS.PHASECHK.TRANS64 P2, [R10+URZ+0x28010], R9 ;  /* 0x028010090a00a5a7 */ /* 0x000ea4000804007f */
[----:B--2---:R-:W-:Y:S05]  /*c8a0*/  @!P2 BRA `(.L_x_243) ;  /* 0xfffffffc00f0a947 */ /* 0x004fea000383ffff */
[----:B-1----:R-:W1:Y:S02]  /*c8b0*/  @!P1 LDC R9, c[0x0][0x500] ;  /* 0x00014000ff099b82 */ /* 0x002e640000000800 */
[----:B-1----:R1:W-:Y:S02]  /*c8c0*/  @!P1 SYNCS.ARRIVE.TRANS64 RZ, [R10+URZ+0x28000], R9 ;  /* 0x028000090aff99a7 */ /* 0x0023e4000800003f */
[----:B-1----:R-:W-:-:S04]  /*c8d0*/  PRMT R9, R67, 0x9910, RZ ;  /* 0x0000991043097816 */ /* 0x002fc800000000ff */
[----:B------:R-:W-:-:S13]  /*c8e0*/  ISETP.NE.AND P2, PT, R9, 0x2, PT ;  /* 0x000000020900780c */ /* 0x000fda0003f45270 */
[----:B------:R-:W-:Y:S05]  /*c8f0*/  @P2 BRA `(.L_x_244) ;  /* 0x0000000000042947 */ /* 0x000fea0003800000 */
[----:B------:R-:W-:Y:S01]  /*c900*/  BPT.TRAP 0x1 ;  /* 0x000000040000795c */ /* 0x000fe20000300000 */
.L_x_244:
[----:B------:R-:W-:Y:S05]  /*c910*/  @P0 BRA `(.L_x_245) ;  /* 0x0000000000040947 */ /* 0x000fea0003800000 */
[----:B------:R-:W-:Y:S01]  /*c920*/  BPT.TRAP 0x1 ;  /* 0x000000040000795c */ /* 0x000fe20000300000 */
.L_x_245:
[----:B------:R-:W-:Y:S01]  /*c930*/  R2UR UR9, R10 ;  /* 0x000000000a0972ca */ /* 0x000fe200000e0000 */
[----:B------:R-:W-:Y:S01]  /*c940*/  ULDC UR22, c[0x0][0x380] ;  /* 0x0000e00000167ab9 */ /* 0x000fe20000000800 */
[----:B0-----:R-:W0:Y:S01]  /*c950*/  LDC.64 R10, c[0x0][0x3b8] ;  /* 0x0000ee00ff0a7b82 */ /* 0x001e220000000a00 */
[----:B------:R-:W-:Y:S01]  /*c960*/  R2UR UR56, R30 ;  /* 0x000000001e3872ca */ /* 0x000fe200000e0000 */
[----:B------:R-:W-:Y:S01]  /*c970*/  UISETP.NE.AND UP0, UPT, UR22, 0x1, UPT ;  /* 0x000000011600788c */ /* 0x000fe2000bf05270 */
[----:B------:R-:W-:Y:S01]  /*c980*/  R2UR UR31, R14 ;  /* 0x000000000e1f72ca */ /* 0x000fe200000e0000 */
[----:B------:R-:W-:Y:S01]  /*c990*/  ULDC UR23, c[0x0][0x38c] ;  /* 0x0000e30000177ab9 */ /* 0x000fe20000000800 */
[----:B------:R-:W-:Y:S01]  /*c9a0*/  R2UR UR38, R29 ;  /* 0x000000001d2672ca */ /* 0x000fe200000e0000 */
[----:B------:R-:W-:Y:S01]  /*c9b0*/  UISETP.NE.AND UP1, UPT, UR23, 0x1, UPT ;  /* 0x000000011700788c */ /* 0x000fe2000bf25270 */
[----:B------:R-:W-:Y:S01]  /*c9c0*/  R2UR UR57, R31 ;  /* 0x000000001f3972ca */ /* 0x000fe200000e0000 */
[----:B------:R-:W0:Y:S01]  /*c9d0*/  LDC.64 R12, c[0x0][0x3d8] ;  /* 0x0000f600ff0c7b82 */ /* 0x000e220000000a00 */
[----:B------:R-:W-:Y:S01]  /*c9e0*/  R2UR UR8, R3 ;  /* 0x00000000030872ca */ /* 0x000fe200000e0000 */
[----:B------:R-:W-:Y:S01]  /*c9f0*/  ULDC.64 UR18, c[0x0][0x198] ;  /* 0x0000660000127ab9 */ /* 0x000fe20000000a00 */
[----:B------:R-:W-:Y:S01]  /*ca00*/  R2UR UR11, R16 ;  /* 0x00000000100b72ca */ /* 0x000fe200000e0000 */
[----:B------:R-:W-:Y:S01]  /*ca10*/  UIADD3 UR14, UP2, UR18, 0xf0, URZ ;  /* 0x000000f0120e7890 */ /* 0x000fe2000ff5e03f */
[----:B------:R-:W-:Y:S01]  /*ca20*/  R2UR UR35, R30 ;  /* 0x000000001e2372ca */ /* 0x000fe200000e0000 */
[----:B------:R-:W-:Y:S01]  /*ca30*/  @UP0 ULDC UR50, c[0x0][0x384] ;  /* 0x0000e10000320ab9 */ /* 0x000fe20000000800 */
[----:B------:R-:W-:Y:S01]  /*ca40*/  @UP0 ULDC UR36, c[0x0][0x384] ;  /* 0x0000e10000240ab9 */ /* 0x000fe20000000800 */
[----:B------:R-:W-:Y:S01]  /*ca50*/  @UP0 ULDC UR48, c[0x0][0x384] ;  /* 0x0000e10000300ab9 */ /* 0x000fe20000000800 */
[----:B------:R-:W-:Y:S01]  /*ca60*/  UIMAD.WIDE.U32 UR50, UR56, UR50, URZ ;  /* 0x00000032383272a5 */ /* 0x000fe2000f8e003f */
[----:B------:R-:W-:Y:S01]  /*ca70*/  R2UR UR59, R29 ;  /* 0x000000001d3b72ca */ /* 0x000fe200000e0000 */
[----:B------:R-:W-:Y:S01]  /*ca80*/  UIMAD.WIDE.U32 UR36, UR31, UR36, URZ ;  /* 0x000000241f2472a5 */ /* 0x000fe2000f8e003f */
[----:B------:R-:W-:Y:S01]  /*ca90*/  R2UR UR10, R8 ;  /* 0x00000000080a72ca */ /* 0x000fe200000e0000 */
[----:B------:R-:W-:Y:S01]  /*caa0*/  UIMAD.WIDE.U32 UR48, UR38, UR48, URZ ;  /* 0x00000030263072a5 */ /* 0x000fe2000f8e003f */
[----:B------:R-:W-:Y:S01]  /*cab0*/  R2UR UR58, R32 ;  /* 0x00000000203a72ca */ /* 0x000fe200000e0000 */
[----:B------:R-:W-:Y:S01]  /*cac0*/  @UP0 ULDC UR13, c[0x0][0x388] ;  /* 0x0000e200000d0ab9 */ /* 0x000fe20000000800 */
[----:B------:R-:W-:Y:S01]  /*cad0*/  UMOV UR28, UR56 ;  /* 0x00000038001c7c82 */ /* 0x000fe20008000000 */
[----:B------:R-:W-:Y:S01]  /*cae0*/  @UP0 ULDC UR21, c[0x0][0x388] ;  /* 0x0000e20000150ab9 */ /* 0x000fe20000000800 */
[----:B------:R-:W-:Y:S01]  /*caf0*/  UMOV UR20, UR38 ;  /* 0x0000002600147c82 */ /* 0x000fe20008000000 */
[----:B------:R-:W-:Y:S01]  /*cb00*/  @UP0 USHF.R.U32.HI UR28, URZ, UR13, UR51 ;  /* 0x0000000d3f1c0299 */ /* 0x000fe20008011633 */
[----:B------:R-:W-:Y:S01]  /*cb10*/  R2UR UR36, R14 ;  /* 0x000000000e2472ca */ /* 0x000fe200000e0000 */
[----:B------:R-:W-:Y:S01]  /*cb20*/  @UP0 USHF.R.U32.HI UR20, URZ, UR21, UR49 ;  /* 0x000000153f140299 */ /* 0x000fe20008011631 */
[----:B------:R-:W-:Y:S01]  /*cb30*/  R2UR UR60, R33 ;  /* 0x00000000213c72ca */ /* 0x000fe200000e0000 */
[----:B------:R-:W-:Y:S01]  /*cb40*/  @UP0 ULDC UR27, c[0x0][0x388] ;  /* 0x0000e200001b0ab9 */ /* 0x000fe20000000800 */
[----:B------:R-:W-:Y:S01]  /*cb50*/  UMOV UR12, UR31 ;  /* 0x0000001f000c7c82 */ /* 0x000fe20008000000 */
[----:B------:R-:W-:Y:S01]  /*cb60*/  @UP0 USHF.R.U32.HI UR12, URZ, UR27, UR37 ;  /* 0x0000001b3f0c0299 */ /* 0x000fe20008011625 */
[----:B0-----:R-:W-:Y:S01]  /*cb70*/  IMAD R9, R7, R10, R12 ;  /* 0x0000000a07097224 */ /* 0x001fe200078e020c */
[----:B------:R-:W-:Y:S01]  /*cb80*/  UIADD3 UR30, -UR28, URZ, URZ ;  /* 0x0000003f1c1e7290 */ /* 0x000fe2000fffe13f */
[----:B------:R-:W-:Y:S01]  /*cb90*/  IMAD R10, R6, R11, R13 ;  /* 0x0000000b060a7224 */ /* 0x000fe200078e020d */
[----:B------:R-:W-:Y:S01]  /*cba0*/  @UP0 ULDC UR52, c[0x0][0x384] ;  /* 0x0000e10000340ab9 */ /* 0x000fe20000000800 */
[----:B------:R-:W-:Y:S01]  /*cbb0*/  UIADD3 UR27, -UR20, URZ, URZ ;  /* 0x0000003f141b7290 */ /* 0x000fe2000fffe13f */
[----:B------:R-:W-:Y:S01]  /*cbc0*/  R2UR UR61, R34 ;  /* 0x00000000223d72ca */ /* 0x000fe200000e0000 */
[----:B------:R-:W-:Y:S01]  /*cbd0*/  UIMAD.WIDE.U32 UR52, UR57, UR52, URZ ;  /* 0x00000034393472a5 */ /* 0x000fe2000f8e003f */
[----:B------:R-:W-:Y:S01]  /*cbe0*/  PRMT R9, R9, 0x40, R10 ;  /* 0x0000004009097816 */ /* 0x000fe2000000000a */
[----:B------:R-:W-:Y:S01]  /*cbf0*/  ULEA UR8, UR8, UR11, 0x10 ;  /* 0x0000000b08087291 */ /* 0x000fe2000f8e803f */
[----:B------:R-:W-:Y:S01]  /*cc00*/  IMAD R16, R3, 0x4000, R16 ;  /* 0x0000400003107824 */ /* 0x000fe200078e0210 */
[----:B------:R-:W-:Y:S01]  /*cc10*/  @UP1 ULDC.64 UR42, c[0x0][0x390] ;  /* 0x0000e400002a1ab9 */ /* 0x000fe20000000a00 */
[----:B------:R-:W-:Y:S01]  /*cc20*/  UIMAD UR30, UR22, UR30, UR35 ;  /* 0x0000001e161e72a4 */ /* 0x000fe2000f8e0223 */
[----:B------:R-:W-:Y:S01]  /*cc30*/  VIADD R8, R8, 0x1 ;  /* 0x0000000108087836 */ /* 0x000fe20000000000 */
[----:B------:R-:W-:Y:S01]  /*cc40*/  UIADD3.X UR15, URZ, UR19, URZ, UP2, !UPT ;  /* 0x000000133f0f7290 */ /* 0x000fe200097fe43f */
[----:B------:R-:W-:Y:S01]  /*cc50*/  ISETP.GT.AND P5, PT, R5, 0x1, PT ;  /* 0x000000010500780c */ /* 0x000fe20003fa4270 */
[----:B------:R-:W-:Y:S01]  /*cc60*/  @UP0 ULDC UR11, c[0x0][0x388] ;  /* 0x0000e200000b0ab9 */ /* 0x000fe20000000800 */
[----:B------:R-:W-:Y:S01]  /*cc70*/  UIMAD UR27, UR22, UR27, UR59 ;  /* 0x0000001b161b72a4 */ /* 0x000fe2000f8e023b */
[----:B------:R-:W-:Y:S01]  /*cc80*/  R2UR UR59, R39 ;  /* 0x00000000273b72ca */ /* 0x000fe200000e0000 */
[----:B------:R-:W-:Y:S01]  /*cc90*/  UMOV UR17, UR57 ;  /* 0x0000003900117c82 */ /* 0x000fe20008000000 */
[----:B------:R-:W-:Y:S01]  /*cca0*/  @UP1 ULDC.64 UR18, c[0x0][0x390] ;  /* 0x0000e40000121ab9 */ /* 0x000fe20000000a00 */
[----:B------:R-:W-:Y:S01]  /*ccb0*/  UIMAD.WIDE.U32 UR50, UR20, UR42, URZ ;  /* 0x0000002a143272a5 */ /* 0x000fe2000f8e003f */
[----:B------:R-:W-:Y:S01]  /*ccc0*/  VIADD R3, R3, 0x1 ;  /* 0x0000000103037836 */ /* 0x000fe20000000000 */
[----:B------:R-:W-:Y:S01]  /*ccd0*/  ULDC.64 UR6, c[0x0][0x3b0] ;  /* 0x0000ec0000067ab9 */ /* 0x000fe20000000a00 */
[----:B------:R-:W-:Y:S01]  /*cce0*/  ULDC.64 UR4, c[0x0][0x3d0] ;  /* 0x0000f40000047ab9 */ /* 0x000fe20000000a00 */
[----:B------:R-:W-:Y:S01]  /*ccf0*/  @UP1 ULDC.64 UR44, c[0x0][0x390] ;  /* 0x0000e400002c1ab9 */ /* 0x000fe20000000a00 */
[----:B------:R-:W-:Y:S01]  /*cd00*/  @UP0 USHF.R.U32.HI UR17, URZ, UR11, UR53 ;  /* 0x0000000b3f110299 */ /* 0x000fe20008011635 */
[C---:B------:R-:W-:Y:S01]  /*cd10*/  ISETP.NE.AND P4, PT, R3.reuse, 0x2, PT ;  /* 0x000000020300780c */ /* 0x040fe20003f85270 */
[----:B------:R-:W-:Y:S01]  /*cd20*/  UIMAD.WIDE.U32 UR48, UR12, UR18, URZ ;  /* 0x000000120c3072a5 */ /* 0x000fe2000f8e003f */
[----:B------:R-:W-:Y:S01]  /*cd30*/  R2UR UR50, R36 ;  /* 0x00000000243272ca */ /* 0x000fe200000e0000 */
[----:B------:R-:W-:Y:S01]  /*cd40*/  @UP1 ULDC.64 UR46, c[0x0][0x390] ;  /* 0x0000e400002e1ab9 */ /* 0x000fe20000000a00 */
[----:B------:R-:W-:Y:S01]  /*cd50*/  UIADD3 UR11, -UR12, URZ, URZ ;  /* 0x0000003f0c0b7290 */ /* 0x000fe2000fffe13f */
[----:B------:R-:W-:Y:S01]  /*cd60*/  SEL R3, R3, RZ, P4 ;  /* 0x000000ff03037207 */ /* 0x000fe20002000000 */
[----:B------:R-:W-:Y:S01]  /*cd70*/  UIMAD.WIDE.U32 UR52, UR28, UR44, URZ ;  /* 0x0000002c1c3472a5 */ /* 0x000fe2000f8e003f */
[----:B------:R-:W-:Y:S01]  /*cd80*/  R2UR UR44, R31 ;  /* 0x000000001f2c72ca */ /* 0x000fe200000e0000 */
[----:B------:R-:W-:Y:S01]  /*cd90*/  UMOV UR37, UR20 ;  /* 0x0000001400257c82 */ /* 0x000fe20008000000 */
[----:B------:R-:W-:Y:S01]  /*cda0*/  UIMAD UR35, UR27, UR6, UR4 ;  /* 0x000000061b2372a4 */ /* 0x000fe2000f8e0204 */
[----:B------:R-:W-:Y:S01]  /*cdb0*/  R2UR UR48, R40 ;  /* 0x00000000283072ca */ /* 0x000fe200000e0000 */
[----:B------:R-:W-:Y:S01]  /*cdc0*/  @UP1 USHF.R.U32.HI UR37, URZ, UR43, UR51 ;  /* 0x0000002b3f251299 */ /* 0x000fe20008011633 */
[----:B------:R-:W-:Y:S01]  /*cdd0*/  R2UR UR51, R37 ;  /* 0x00000000253372ca */ /* 0x000fe200000e0000 */
[----:B------:R-:W-:Y:S01]  /*cde0*/  UIMAD UR27, UR30, UR6, UR4 ;  /* 0x000000061e1b72a4 */ /* 0x000fe2000f8e0204 */
[----:B------:R-:W-:Y:S01]  /*cdf0*/  R2UR UR30, R9 ;  /* 0x00000000091e72ca */ /* 0x000fe200000e0000 */
[----:B------:R-:W-:Y:S01]  /*ce00*/  UIMAD.WIDE.U32 UR54, UR17, UR46, URZ ;  /* 0x0000002e113672a5 */ /* 0x000fe2000f8e003f */
[----:B------:R-:W-:Y:S01]  /*ce10*/  R2UR UR52, R38 ;  /* 0x00000000263472ca */ /* 0x000fe200000e0000 */
[----:B------:R-:W-:Y:S01]  /*ce20*/  UMOV UR13, UR12 ;  /* 0x0000000c000d7c82 */ /* 0x000fe20008000000 */
[----:B------:R-:W-:Y:S01]  /*ce30*/  @UP1 USHF.R.U32.HI UR13, URZ, UR19, UR49 ;  /* 0x000000133f0d1299 */ /* 0x000fe20008011631 */
[----:B------:R-:W-:Y:S01]  /*ce40*/  R2UR UR49, R35 ;  /* 0x00000000233172ca */ /* 0x000fe200000e0000 */
[----:B------:R-:W-:Y:S01]  /*ce50*/  UMOV UR29, UR28 ;  /* 0x0000001c001d7c82 */ /* 0x000fe20008000000 */
[----:B------:R-:W-:Y:S01]  /*ce60*/  UIMAD UR11, UR22, UR11, UR36 ;  /* 0x0000000b160b72a4 */ /* 0x000fe2000f8e0224 */
[----:B------:R-:W-:Y:S01]  /*ce70*/  R2UR UR54, R59 ;  /* 0x000000003b3672ca */ /* 0x000fe200000e0000 */
[----:B------:R-:W-:Y:S01]  /*ce80*/  UMOV UR21, UR17 ;  /* 0x0000001100157c82 */ /* 0x000fe20008000000 */
[----:B------:R-:W-:Y:S01]  /*ce90*/  @UP1 USHF.R.U32.HI UR29, URZ, UR45, UR53 ;  /* 0x0000002d3f1d1299 */ /* 0x000fe20008011635 */
[----:B------:R-:W-:Y:S01]  /*cea0*/  R2UR UR53, R35 ;  /* 0x00000000233572ca */ /* 0x000fe200000e0000 */
[----:B------:R-:W-:Y:S01]  /*ceb0*/  UIADD3 UR36, -UR37, URZ, URZ ;  /* 0x0000003f25247290 */ /* 0x000fe2000fffe13f */
[----:B------:R-:W-:Y:S01]  /*cec0*/  MOV R9, UR5 ;  /* 0x0000000500097c02 */ /* 0x000fe20008000f00 */
[----:B------:R-:W-:Y:S01]  /*ced0*/  @UP1 USHF.R.U32.HI UR21, URZ, UR47, UR55 ;  /* 0x0000002f3f151299 */ /* 0x000fe20008011637 */
[----:B------:R-:W-:Y:S01]  /*cee0*/  R2UR UR47, R33 ;  /* 0x00000000212f72ca */ /* 0x000fe200000e0000 */
[----:B------:R-:W-:Y:S01]  /*cef0*/  UIADD3 UR19, -UR13, URZ, URZ ;  /* 0x0000003f0d137290 */ /* 0x000fe2000fffe13f */
[----:B------:R-:W-:Y:S01]  /*cf00*/  R2UR UR55, R56 ;  /* 0x00000000383772ca */ /* 0x000fe200000e0000 */
[----:B------:R-:W-:-:S02]  /*cf10*/  UIADD3 UR42, -UR29, URZ, URZ ;  /* 0x0000003f1d2a7290 */ /* 0x000fc4000fffe13f */
[----:B------:R-:W-:Y:S02]  /*cf20*/  UIMAD UR36, UR23, UR36, UR20 ;  /* 0x00000024172472a4 */ /* 0x000fe4000f8e0214 */
[----:B------:R-:W-:Y:S02]  /*cf30*/  UIADD3 UR18, -UR17, URZ, URZ ;  /* 0x0000003f11127290 */ /* 0x000fe4000fffe13f */
[----:B------:R-:W-:Y:S02]  /*cf40*/  UIADD3 UR20, -UR21, URZ, URZ ;  /* 0x0000003f15147290 */ /* 0x000fe4000fffe13f */
[----:B------:R-:W-:Y:S02]  /*cf50*/  UIMAD UR12, UR23, UR19, UR12 ;  /* 0x00000013170c72a4 */ /* 0x000fe4000f8e020c */
[----:B------:R-:W-:Y:S02]  /*cf60*/  UIMAD UR28, UR23, UR42, UR28 ;  /* 0x0000002a171c72a4 */ /* 0x000fe4000f8e021c */
[----:B------:R-:W-:Y:S01]  /*cf70*/  UIMAD UR18, UR22, UR18, UR44 ;  /* 0x00000012161272a4 */ /* 0x000fe2000f8e022c */
[----:B------:R-:W-:Y:S01]  /*cf80*/  R2UR UR44, R32 ;  /* 0x00000000202c72ca */ /* 0x000fe200000e0000 */
[----:B------:R-:W-:-:S02]  /*cf90*/  UIMAD UR20, UR23, UR20, UR17 ;  /* 0x00000014171472a4 */ /* 0x000fc4000f8e0211 */
[----:B------:R-:W-:Y:S02]  /*cfa0*/  UIADD3 UR9, UR9, 0x28000, URZ ;  /* 0x0002800009097890 */ /* 0x000fe4000fffe03f */
[----:B------:R-:W-:Y:S02]  /*cfb0*/  USHF.L.U32 UR10, UR10, 0x6, URZ ;  /* 0x000000060a0a7899 */ /* 0x000fe4000800063f */
[----:B------:R-:W-:Y:S02]  /*cfc0*/  UIMAD UR11, UR11, UR6, UR4 ;  /* 0x000000060b0b72a4 */ /* 0x000fe4000f8e0204 */
[----:B------:R-:W-:Y:S02]  /*cfd0*/  UIMAD UR12, UR12, UR7, UR5 ;  /* 0x000000070c0c72a4 */ /* 0x000fe4000f8e0205 */
[----:B------:R-:W-:Y:S01]  /*cfe0*/  UPRMT UR30, UR30, 0x5410, URZ ;  /* 0x000054101e1e7896 */ /* 0x000fe2000800003f */
[----:B------:R-:W-:Y:S01]  /*cff0*/  MOV R10, UR10 ;  /* 0x0000000a000a7c02 */ /* 0x000fe20008000f00 */
[----:B------:R-:W-:-:S02]  /*d000*/  UIADD3 UR32, UR8, 0x800, URZ ;  /* 0x0000080008207890 */ /* 0x000fc4000fffe03f */
[----:B------:R-:W-:Y:S02]  /*d010*/  UIMAD UR36, UR36, UR7, UR5 ;  /* 0x00000007242472a4 */ /* 0x000fe4000f8e0205 */
[----:B------:R-:W-:Y:S02]  /*d020*/  UIADD3 UR24, UR8, 0x1000, URZ ;  /* 0x0000100008187890 */ /* 0x000fe4000fffe03f */
[----:B------:R-:W-:Y:S01]  /*d030*/  UIMAD UR28, UR28, UR7, UR5 ;  /* 0x000000071c1c72a4 */ /* 0x000fe2000f8e0205 */
[----:B------:R0:W-:Y:S01]  /*d040*/  UTMALDG.4D.IM2COL [UR8], [UR14], UR30 ;  /* 0x000000080e0073b4 */ /* 0x0001e2000805801e */
[----:B------:R-:W-:Y:S02]  /*d050*/  UIADD3 UR16, UR8, 0x1800, URZ ;  /* 0x0000180008107890 */ /* 0x000fe4000fffe03f */
[----:B------:R-:W-:Y:S02]  /*d060*/  UIMAD UR19, UR18, UR6, UR4 ;  /* 0x00000006121372a4 */ /* 0x000fe4000f8e0204 */
[----:B------:R-:W-:Y:S01]  /*d070*/  UIMAD UR20, UR20, UR7, UR5 ;  /* 0x00000007141472a4 */ /* 0x000fe2000f8e0205 */
[----:B------:R-:W-:Y:S01]  /*d080*/  UMOV UR33, UR9 ;  /* 0x0000000900217c82 */ /* 0x000fe20008000000 */
[----:B------:R-:W-:Y:S01]  /*d090*/  UMOV UR34, UR10 ;  /* 0x0000000a00227c82 */ /* 0x000fe20008000000 */
[----:B------:R-:W-:Y:S01]  /*d0a0*/  UMOV UR25, UR9 ;  /* 0x0000000900197c82 */ /* 0x000fe20008000000 */
[----:B------:R-:W-:Y:S01]  /*d0b0*/  UMOV UR26, UR10 ;  /* 0x0000000a001a7c82 */ /* 0x000fe20008000000 */
[----:B------:R1:W-:Y:S01]  /*d0c0*/  UTMALDG.4D.IM2COL [UR32], [UR14], UR30 ;  /* 0x000000200e0073b4 */ /* 0x0003e2000805801e */
[----:B------:R-:W-:Y:S01]  /*d0d0*/  UMOV UR17, UR9 ;  /* 0x0000000900117c82 */ /* 0x000fe20008000000 */
[----:B------:R-:W-:Y:S01]  /*d0e0*/  UMOV UR18, UR10 ;  /* 0x0000000a00127c82 */ /* 0x000fe20008000000 */
[----:B------:R-:W-:Y:S01]  /*d0f0*/  UMOV UR41, UR58 ;  /* 0x0000003a00297c82 */ /* 0x000fe20008000000 */
[----:B------:R-:W-:Y:S01]  /*d100*/  UMOV UR40, UR60 ;  /* 0x0000003c00287c82 */ /* 0x000fe20008000000 */
[----:B------:R-:W-:Y:S01]  /*d110*/  @UP1 ULDC.64 UR42, c[0x0][0x390] ;  /* 0x0000e400002a1ab9 */ /* 0x000fe20000000a00 */
[----:B------:R-:W-:Y:S01]  /*d120*/  UMOV UR39, UR61 ;  /* 0x0000003d00277c82 */ /* 0x000fe20008000000 */
[----:B------:R-:W-:Y:S01]  /*d130*/  @UP0 ULDC UR46, c[0x0][0x384] ;  /* 0x0000e100002e0ab9 */ /* 0x000fe20000000800 */
[----:B------:R2:W-:Y:S01]  /*d140*/  UTMALDG.4D.IM2COL [UR24], [UR14], UR30 ;  /* 0x000000180e0073b4 */ /* 0x0005e2000805801e */
[----:B0-----:R-:W-:Y:S01]  /*d150*/  @UP0 ULDC UR11, c[0x0][0x384] ;  /* 0x0000e100000b0ab9 */ /* 0x001fe20000000800 */
[----:B------:R-:W-:Y:S01]  /*d160*/  UMOV UR12, UR52 ;  /* 0x00000034000c7c82 */ /* 0x000fe20008000000 */
[----:B------:R-:W-:Y:S01]  /*d170*/  UMOV UR13, UR59 ;  /* 0x0000003b000d7c82 */ /* 0x000fe20008000000 */
[----:B------:R0:W-:Y:S01]  /*d180*/  UTMALDG.4D.IM2COL [UR16], [UR14], UR30 ;  /* 0x000000100e0073b4 */ /* 0x0001e2000805801e */
[----:B-1----:R-:W-:Y:S01]  /*d190*/  @UP1 ULDC.64 UR36, c[0x0][0x390] ;  /* 0x0000e40000241ab9 */ /* 0x002fe20000000a00 */
[----:B------:R-:W-:Y:S01]  /*d1a0*/  @UP0 ULDC UR35, c[0x0][0x388] ;  /* 0x0000e20000230ab9 */ /* 0x000fe20000000800 */
[----:B------:R-:W-:Y:S01]  /*d1b0*/  UMOV UR34, UR49 ;  /* 0x0000003100227c82 */ /* 0x000fe20008000000 */
[----:B------:R-:W-:Y:S01]  /*d1c0*/  UMOV UR33, UR50 ;  /* 0x0000003200217c82 */ /* 0x000fe20008000000 */
[----:B------:R-:W-:Y:S01]  /*d1d0*/  UMOV UR32, UR51 ;  /* 0x0000003300207c82 */ /* 0x000fe20008000000 */
[----:B--2---:R-:W-:Y:S01]  /*d1e0*/  @UP0 ULDC UR27, c[0x0][0x388] ;  /* 0x0000e200001b0ab9 */ /* 0x004fe20000000800 */
[----:B------:R-:W-:Y:S01]  /*d1f0*/  @UP0 ULDC UR24, c[0x0][0x384] ;  /* 0x0000e10000180ab9 */ /* 0x000fe20000000800 */
[----:B------:R-:W-:Y:S01]  /*d200*/  @UP0 ULDC UR28, c[0x0][0x388] ;  /* 0x0000e200001c0ab9 */ /* 0x000fe20000000800 */
[----:B------:R-:W-:Y:S01]  /*d210*/  @UP0 ULDC UR26, c[0x0][0x384] ;  /* 0x0000e100001a0ab9 */ /* 0x000fe20000000800 */
[----:B------:R-:W-:Y:S01]  /*d220*/  @UP0 ULDC UR29, c[0x0][0x388] ;  /* 0x0000e200001d0ab9 */ /* 0x000fe20000000800 */
[----:B0-----:R-:W-:-:S03]  /*d230*/  UIMAD.WIDE.U32 UR16, UR58, UR11, URZ ;  /* 0x0000000b3a1072a5 */ /* 0x001fc6000f8e003f */
[----:B------:R-:W-:-:S04]  /*d240*/  UMOV UR11, UR48 ;  /* 0x00000030000b7c82 */ /* 0x000fc80008000000 */
[----:B------:R-:W-:Y:S01]  /*d250*/  @UP0 UMOV UR25, UR17 ;  /* 0x0000001100190c82 */ /* 0x000fe20008000000 */
[----:B------:R-:W-:Y:S01]  /*d260*/  @UP1 ULDC.64 UR16, c[0x0][0x390] ;  /* 0x0000e40000101ab9 */ /* 0x000fe20000000a00 */
[----:B------:R-:W-:Y:S02]  /*d270*/  @UP0 USHF.R.U32.HI UR41, URZ, UR27, UR25 ;  /* 0x0000001b3f290299 */ /* 0x000fe40008011619 */
[----:B------:R-:W-:Y:S02]  /*d280*/  UIMAD.WIDE.U32 UR24, UR60, UR24, URZ ;  /* 0x000000183c1872a5 */ /* 0x000fe4000f8e003f */
[----:B------:R-:W-:Y:S02]  /*d290*/  UIMAD.WIDE.U32 UR18, UR41, UR16, URZ ;  /* 0x00000010291272a5 */ /* 0x000fe4000f8e003f */
[----:B------:R-:W-:Y:S01]  /*d2a0*/  UIADD3 UR16, UR8, 0x2000, URZ ;  /* 0x0000200008107890 */ /* 0x000fe2000fffe03f */
[----:B------:R-:W-:Y:S01]  /*d2b0*/  UMOV UR21, UR41 ;  /* 0x0000002900157c82 */ /* 0x000fe20008000000 */
[----:B------:R-:W-:-:S02]  /*d2c0*/  @UP1 USHF.R.U32.HI UR21, URZ, UR17, UR19 ;  /* 0x000000113f151299 */ /* 0x000fc40008011613 */
[----:B------:R-:W-:Y:S02]  /*d2d0*/  UIADD3 UR19, -UR41, URZ, URZ ;  /* 0x0000003f29137290 */ /* 0x000fe4000fffe13f */
[----:B------:R-:W-:Y:S02]  /*d2e0*/  UIADD3 UR20, -UR21, URZ, URZ ;  /* 0x0000003f15147290 */ /* 0x000fe4000fffe13f */
[----:B------:R-:W-:Y:S02]  /*d2f0*/  UIMAD UR19, UR22, UR19, UR44 ;  /* 0x00000013161372a4 */ /* 0x000fe4000f8e022c */
[----:B------:R-:W-:Y:S02]  /*d300*/  UIMAD UR20, UR23, UR20, UR41 ;  /* 0x00000014171472a4 */ /* 0x000fe4000f8e0229 */
[----:B------:R-:W-:Y:S02]  /*d310*/  UIMAD UR19, UR19, UR6, UR4 ;  /* 0x00000006131372a4 */ /* 0x000fe4000f8e0204 */
[----:B------:R-:W-:Y:S01]  /*d320*/  UIMAD UR20, UR20, UR7, UR5 ;  /* 0x00000007141472a4 */ /* 0x000fe2000f8e0205 */
[----:B------:R-:W-:Y:S01]  /*d330*/  @UP0 UMOV UR24, UR25 ;  /* 0x0000001900180c82 */ /* 0x000fe20008000000 */
[----:B------:R-:W-:-:S02]  /*d340*/  UIMAD.WIDE.U32 UR26, UR61, UR26, URZ ;  /* 0x0000001a3d1a72a5 */ /* 0x000fc4000f8e003f */
[----:B------:R-:W-:Y:S01]  /*d350*/  @UP0 USHF.R.U32.HI UR40, URZ, UR28, UR24 ;  /* 0x0000001c3f280299 */ /* 0x000fe20008011618 */
[----:B------:R-:W-:Y:S01]  /*d360*/  UMOV UR17, UR9 ;  /* 0x0000000900117c82 */ /* 0x000fe20008000000 */
[----:B------:R-:W-:Y:S01]  /*d370*/  UMOV UR18, UR10 ;  /* 0x0000000a00127c82 */ /* 0x000fe20008000000 */
[----:B------:R-:W-:Y:S02]  /*d380*/  @UP0 USHF.R.U32.HI UR39, URZ, UR29, UR27 ;  /* 0x0000001d3f270299 */ /* 0x000fe4000801161b */
[----:B------:R0:W-:Y:S01]  /*d390*/  UTMALDG.4D.IM2COL [UR16], [UR14], UR30 ;  /* 0x000000100e0073b4 */ /* 0x0001e2000805801e */
[----:B------:R-:W-:Y:S02]  /*d3a0*/  UIMAD.WIDE.U32 UR44, UR40, UR42, URZ ;  /* 0x0000002a282c72a5 */ /* 0x000fe4000f8e003f */
[----:B------:R-:W-:Y:S01]  /*d3b0*/  UMOV UR29, UR40 ;  /* 0x00000028001d7c82 */ /* 0x000fe20008000000 */
[----:B------:R-:W-:Y:S02]  /*d3c0*/  UIADD3 UR27, -UR40, URZ, URZ ;  /* 0x0000003f281b7290 */ /* 0x000fe4000fffe13f */
[----:B------:R-:W-:-:S02]  /*d3d0*/  @UP1 USHF.R.U32.HI UR29, URZ, UR43, UR45 ;  /* 0x0000002b3f1d1299 */ /* 0x000fc4000801162d */
[----:B------:R-:W-:Y:S01]  /*d3e0*/  UIMAD UR27, UR22, UR27, UR47 ;  /* 0x0000001b161b72a4 */ /* 0x000fe2000f8e022f */
[----:B------:R-:W-:Y:S01]  /*d3f0*/  R2UR UR45, R36 ;  /* 0x00000000242d72ca */ /* 0x000fe200000e0000 */
[----:B------:R-:W-:Y:S02]  /*d400*/  UIADD3 UR28, -UR29, URZ, URZ ;  /* 0x0000003f1d1c7290 */ /* 0x000fe4000fffe13f */
[----:B------:R-:W-:Y:S02]  /*d410*/  UIADD3 UR24, UR8, 0x2800, URZ ;  /* 0x0000280008187890 */ /* 0x000fe4000fffe03f */
[----:B------:R-:W-:Y:S02]  /*d420*/  UIMAD UR28, UR23, UR28, UR40 ;  /* 0x0000001c171c72a4 */ /* 0x000fe4000f8e0228 */
[----:B------:R-:W-:Y:S02]  /*d430*/  UIMAD UR27, UR27, UR6, UR4 ;  /* 0x000000061b1b72a4 */ /* 0x000fe4000f8e0204 */
[----:B------:R-:W-:Y:S01]  /*d440*/  UIMAD UR28, UR28, UR7, UR5 ;  /* 0x000000071c1c72a4 */ /* 0x000fe2000f8e0205 */
[----:B------:R-:W-:Y:S01]  /*d450*/  UMOV UR25, UR9 ;  /* 0x0000000900197c82 */ /* 0x000fe20008000000 */
[----:B------:R-:W-:Y:S01]  /*d460*/  UMOV UR26, UR10 ;  /* 0x0000000a001a7c82 */ /* 0x000fe20008000000 */
[----:B------:R-:W-:Y:S01]  /*d470*/  UIMAD.WIDE.U32 UR46, UR49, UR46, URZ ;  /* 0x0000002e312e72a5 */ /* 0x000fe2000f8e003f */
[----:B0-----:R-:W-:Y:S01]  /*d480*/  R2UR UR17, R34 ;  /* 0x00000000221172ca */ /* 0x001fe200000e0000 */
[----:B------:R-:W-:-:S02]  /*d490*/  UIMAD.WIDE.U32 UR18, UR39, UR36, URZ ;  /* 0x00000024271272a5 */ /* 0x000fc4000f8e003f */
[----:B------:R-:W-:Y:S01]  /*d4a0*/  UMOV UR21, UR39 ;  /* 0x0000002700157c82 */ /* 0x000fe20008000000 */
[----:B------:R-:W-:Y:S01]  /*d4b0*/  UIADD3 UR36, -UR39, URZ, URZ ;  /* 0x0000003f27247290 */ /* 0x000fe2000fffe13f */
[----:B------:R0:W-:Y:S01]  /*d4c0*/  UTMALDG.4D.IM2COL [UR24], [UR14], UR30 ;  /* 0x000000180e0073b4 */ /* 0x0001e2000805801e */
[----:B------:R-:W-:Y:S01]  /*d4d0*/  @UP1 USHF.R.U32.HI UR21, URZ, UR37, UR19 ;  /* 0x000000253f151299 */ /* 0x000fe20008011613 */
[----:B------:R-:W-:Y:S01]  /*d4e0*/  R2UR UR46, R51 ;  /* 0x00000000332e72ca */ /* 0x000fe200000e0000 */
[----:B------:R-:W-:Y:S02]  /*d4f0*/  UIADD3 UR16, UR8, 0x3000, URZ ;  /* 0x0000300008107890 */ /* 0x000fe4000fffe03f */
[----:B------:R-:W-:Y:S01]  /*d500*/  UIADD3 UR20, -UR21, URZ, URZ ;  /* 0x0000003f15147290 */ /* 0x000fe2000fffe13f */
[----:B------:R-:W-:Y:S02]  /*d510*/  UMOV UR18, UR10 ;  /* 0x0000000a00127c82 */ /* 0x000fe40008000000 */
[----:B------:R-:W-:-:S02]  /*d520*/  UIMAD UR19, UR22, UR36, UR17 ;  /* 0x00000024161372a4 */ /* 0x000fc4000f8e0211 */
[----:B------:R-:W-:Y:S02]  /*d530*/  UIMAD UR20, UR23, UR20, UR39 ;  /* 0x00000014171472a4 */ /* 0x000fe4000f8e0227 */
[----:B------:R-:W-:Y:S02]  /*d540*/  UIMAD UR19, UR19, UR6, UR4 ;  /* 0x00000006131372a4 */ /* 0x000fe4000f8e0204 */
[----:B------:R-:W-:Y:S01]  /*d550*/  UIMAD UR20, UR20, UR7, UR5 ;  /* 0x00000007141472a4 */ /* 0x000fe2000f8e0205 */
[----:B------:R-:W-:Y:S01]  /*d560*/  UMOV UR17, UR9 ;  /* 0x0000000900117c82 */ /* 0x000fe20008000000 */
[----:B------:R-:W-:Y:S01]  /*d570*/  @UP0 USHF.R.U32.HI UR34, URZ, UR35, UR47 ;  /* 0x000000233f220299 */ /* 0x000fe2000801162f */
[----:B------:R-:W-:Y:S01]  /*d580*/  R2UR UR47, R52 ;  /* 0x00000000342f72ca */ /* 0x000fe200000e0000 */
[----:B------:R-:W-:Y:S01]  /*d590*/  @UP0 ULDC UR40, c[0x0][0x388] ;  /* 0x0000e20000280ab9 */ /* 0x000fe20000000800 */
[----:B------:R-:W-:Y:S01]  /*d5a0*/  @UP0 ULDC UR44, c[0x0][0x388] ;  /* 0x0000e200002c0ab9 */ /* 0x000fe20000000800 */
[----:B------:R-:W-:Y:S01]  /*d5b0*/  @UP0 ULDC UR37, c[0x0][0x384] ;  /* 0x0000e10000250ab9 */ /* 0x000fe20000000800 */
[----:B------:R-:W-:-:S02]  /*d5c0*/  @UP0 ULDC UR39, c[0x0][0x384] ;  /* 0x0000e10000270ab9 */ /* 0x000fc40000000800 */
[----:B------:R1:W-:Y:S01]  /*d5d0*/  UTMALDG.4D.IM2COL [UR16], [UR14], UR30 ;  /* 0x000000100e0073b4 */ /* 0x0003e2000805801e */
[----:B0-----:R-:W-:Y:S01]  /*d5e0*/  @UP0 ULDC UR28, c[0x0][0x384] ;  /* 0x0000e100001c0ab9 */ /* 0x001fe20000000800 */
[----:B------:R-:W-:Y:S01]  /*d5f0*/  @UP0 ULDC UR27, c[0x0][0x384] ;  /* 0x0000e100001b0ab9 */ /* 0x000fe20000000800 */
[----:B------:R-:W-:Y:S02]  /*d600*/  UIMAD.WIDE.U32 UR28, UR50, UR28, URZ ;  /* 0x0000001c321c72a5 */ /* 0x000fe4000f8e003f */
[----:B------:R-:W-:Y:S02]  /*d610*/  UIADD3 UR24, UR8, 0x3800, URZ ;  /* 0x0000380008187890 */ /* 0x000fe4000fffe03f */
[----:B------:R-:W-:Y:S01]  /*d620*/  @UP0 USHF.R.U32.HI UR33, URZ, UR40, UR29 ;  /* 0x000000283f210299 */ /* 0x000fe2000801161d */
[----:B------:R-:W-:Y:S02]  /*d630*/  @UP0 ULDC UR36, c[0x0][0x388] ;  /* 0x0000e20000240ab9 */ /* 0x000fe40000000800 */
[----:B------:R-:W-:Y:S01]  /*d640*/  UMOV UR29, UR34 ;  /* 0x00000022001d7c82 */ /* 0x000fe20008000000 */
[----:B------:R-:W-:Y:S01]  /*d650*/  @UP0 ULDC UR35, c[0x0][0x388] ;  /* 0x0000e20000230ab9 */ /* 0x000fe20000000800 */
[----:B-1----:R-:W-:Y:S01]  /*d660*/  @UP1 ULDC.64 UR20, c[0x0][0x390] ;  /* 0x0000e40000141ab9 */ /* 0x002fe20000000a00 */
[----:B------:R-:W-:Y:S01]  /*d670*/  @UP1 ULDC.64 UR18, c[0x0][0x390] ;  /* 0x0000e40000121ab9 */ /* 0x000fe20000000a00 */
[----:B------:R-:W-:-:S02]  /*d680*/  UIMAD.WIDE.U32 UR42, UR34, UR20, URZ ;  /* 0x00000014222a72a5 */ /* 0x000fc4000f8e003f */
[----:B------:R-:W-:Y:S02]  /*d690*/  UIMAD.WIDE.U32 UR40, UR33, UR18, URZ ;  /* 0x00000012212872a5 */ /* 0x000fe4000f8e003f */
[----:B------:R-:W-:Y:S02]  /*d6a0*/  @UP1 USHF.R.U32.HI UR29, URZ, UR21, UR43 ;  /* 0x000000153f1d1299 */ /* 0x000fe4000801162b */
[----:B------:R-:W-:Y:S01]  /*d6b0*/  UIADD3 UR17, -UR34, URZ, URZ ;  /* 0x0000003f22117290 */ /* 0x000fe2000fffe13f */
[----:B------:R-:W-:Y:S01]  /*d6c0*/  R2UR UR42, R38 ;  /* 0x00000000262a72ca */ /* 0x000fe200000e0000 */
[----:B------:R-:W-:Y:S01]  /*d6d0*/  UIADD3 UR18, -UR29, URZ, URZ ;  /* 0x0000003f1d127290 */ /* 0x000fe2000fffe13f */
[----:B------:R-:W-:Y:S01]  /*d6e0*/  R2UR UR43, R40 ;  /* 0x00000000282b72ca */ /* 0x000fe200000e0000 */
[----:B------:R-:W-:Y:S01]  /*d6f0*/  UMOV UR21, UR33 ;  /* 0x0000002100157c82 */ /* 0x000fe20008000000 */
[----:B------:R-:W-:Y:S02]  /*d700*/  @UP1 USHF.R.U32.HI UR21, URZ, UR19, UR41 ;  /* 0x000000133f151299 */ /* 0x000fe40008011629 */
[----:B------:R-:W-:-:S02]  /*d710*/  UIMAD UR18, UR23, UR18, UR34 ;  /* 0x00000012171272a4 */ /* 0x000fc4000f8e0222 */
[----:B------:R-:W-:Y:S02]  /*d720*/  UIMAD.WIDE.U32 UR40, UR51, UR27, URZ ;  /* 0x0000001b332872a5 */ /* 0x000fe4000f8e003f */
[----:B------:R-:W-:Y:S01]  /*d730*/  UIMAD UR27, UR22, UR17, UR53 ;  /* 0x00000011161b72a4 */ /* 0x000fe2000f8e0235 */
[----:B------:R-:W-:Y:S01]  /*d740*/  R2UR UR53, R57 ;  /* 0x00000000393572ca */ /* 0x000fe200000e0000 */
[----:B------:R-:W-:Y:S02]  /*d750*/  UIMAD UR28, UR18, UR7, UR5 ;  /* 0x00000007121c72a4 */ /* 0x000fe4000f8e0205 */
[----:B------:R-:W-:Y:S02]  /*d760*/  UIADD3 UR17, -UR33, URZ, URZ ;  /* 0x0000003f21117290 */ /* 0x000fe4000fffe13f */
[----:B------:R-:W-:Y:S02]  /*d770*/  UIADD3 UR18, -UR21, URZ, URZ ;  /* 0x0000003f15127290 */ /* 0x000fe4000fffe13f */
[----:B------:R-:W-:Y:S01]  /*d780*/  UIMAD UR17, UR22, UR17, UR45 ;  /* 0x00000011161172a4 */ /* 0x000fe2000f8e022d */
[----:B------:R-:W-:Y:S01]  /*d790*/  R2UR UR45, R46 ;  /* 0x000000002e2d72ca */ /* 0x000fe200000e0000 */
[----:B------:R-:W-:-:S02]  /*d7a0*/  UIMAD UR18, UR23, UR18, UR33 ;  /* 0x00000012171272a4 */ /* 0x000fc4000f8e0221 */
[----:B------:R-:W-:Y:S02]  /*d7b0*/  UIMAD UR27, UR27, UR6, UR4 ;  /* 0x000000061b1b72a4 */ /* 0x000fe4000f8e0204 */
[----:B------:R-:W-:Y:S02]  /*d7c0*/  UIADD3 UR16, UR8, 0x4000, URZ ;  /* 0x0000400008107890 */ /* 0x000fe4000fffe03f */
[----:B------:R-:W-:Y:S02]  /*d7d0*/  UIMAD UR19, UR17, UR6, UR4 ;  /* 0x00000006111372a4 */ /* 0x000fe4000f8e0204 */
[----:B------:R-:W-:Y:S02]  /*d7e0*/  UIMAD UR20, UR18, UR7, UR5 ;  /* 0x00000007121472a4 */ /* 0x000fe4000f8e0205 */
[----:B------:R-:W-:Y:S01]  /*d7f0*/  @UP0 USHF.R.U32.HI UR32, URZ, UR44, UR41 ;  /* 0x0000002c3f200299 */ /* 0x000fe20008011629 */
[----:B------:R0:W-:Y:S01]  /*d800*/  UTMALDG.4D.IM2COL [UR24], [UR14], UR30 ;  /* 0x000000180e0073b4 */ /* 0x0001e2000805801e */
[----:B------:R-:W-:Y:S01]  /*d810*/  UMOV UR17, UR9 ;  /* 0x0000000900117c82 */ /* 0x000fe20008000000 */
[----:B------:R-:W-:Y:S01]  /*d820*/  UMOV UR18, UR10 ;  /* 0x0000000a00127c82 */ /* 0x000fe20008000000 */
[----:B------:R-:W-:Y:S01]  /*d830*/  R2UR UR44, R37 ;  /* 0x00000000252c72ca */ /* 0x000fe200000e0000 */
[----:B------:R-:W-:Y:S01]  /*d840*/  @UP0 ULDC UR34, c[0x0][0x384] ;  /* 0x0000e10000220ab9 */ /* 0x000fe20000000800 */
[----:B------:R-:W-:Y:S01]  /*d850*/  @UP0 ULDC UR33, c[0x0][0x388] ;  /* 0x0000e20000210ab9 */ /* 0x000fe20000000800 */
[----:B------:R-:W-:Y:S01]  /*d860*/  @UP1 ULDC.64 UR40, c[0x0][0x390] ;  /* 0x0000e40000281ab9 */ /* 0x000fe20000000a00 */
[----:B------:R1:W-:Y:S01]  /*d870*/  UTMALDG.4D.IM2COL [UR16], [UR14], UR30 ;  /* 0x000000100e0073b4 */ /* 0x0003e2000805801e */
[----:B0-----:R-:W-:Y:S01]  /*d880*/  @UP1 ULDC.64 UR24, c[0x0][0x390] ;  /* 0x0000e40000181ab9 */ /* 0x001fe20000000a00 */
[----:B------:R-:W-:Y:S01]  /*d890*/  @UP1 ULDC.64 UR28, c[0x0][0x390] ;  /* 0x0000e400001c1ab9 */ /* 0x000fe20000000a00 */
[----:B------:R-:W-:Y:S01]  /*d8a0*/  @UP1 ULDC.64 UR26, c[0x0][0x390] ;  /* 0x0000e400001a1ab9 */ /* 0x000fe20000000a00 */
[----:B-1----:R-:W-:-:S02]  /*d8b0*/  UIMAD.WIDE.U32 UR16, UR32, UR24, URZ ;  /* 0x00000018201072a5 */ /* 0x002fc4000f8e003f */
[----:B------:R-:W-:Y:S01]  /*d8c0*/  UIMAD.WIDE.U32 UR18, UR52, UR37, URZ ;  /* 0x00000025341272a5 */ /* 0x000fe2000f8e003f */
[----:B------:R-:W-:Y:S01]  /*d8d0*/  R2UR UR52, R55 ;  /* 0x00000000373472ca */ /* 0x000fe200000e0000 */
[----:B------:R-:W-:Y:S01]  /*d8e0*/  UMOV UR21, UR32 ;  /* 0x0000002000157c82 */ /* 0x000fe20008000000 */
[----:B------:R-:W-:Y:S02]  /*d8f0*/  UIADD3 UR16, UR8, 0x4800, URZ ;  /* 0x0000480008107890 */ /* 0x000fe4000fffe03f */
[----:B------:R-:W-:Y:S01]  /*d900*/  @UP1 UMOV UR24, UR17 ;  /* 0x0000001100181c82 */ /* 0x000fe20008000000 */
[----:B------:R-:W-:Y:S01]  /*d910*/  UMOV UR17, UR9 ;  /* 0x0000000900117c82 */ /* 0x000fe20008000000 */
[----:B------:R-:W-:Y:S01]  /*d920*/  @UP1 USHF.R.U32.HI UR21, URZ, UR25, UR24 ;  /* 0x000000193f151299 */ /* 0x000fe20008011618 */
[----:B------:R-:W-:Y:S01]  /*d930*/  @UP0 UMOV UR18, UR19 ;  /* 0x0000001300120c82 */ /* 0x000fe20008000000 */
[----:B------:R-:W-:Y:S02]  /*d940*/  UIADD3 UR19, -UR32, URZ, URZ ;  /* 0x0000003f20137290 */ /* 0x000fe4000fffe13f */
[----:B------:R-:W-:-:S02]  /*d950*/  UIADD3 UR20, -UR21, URZ, URZ ;  /* 0x0000003f15147290 */ /* 0x000fc4000fffe13f */
[----:B------:R-:W-:Y:S02]  /*d960*/  UIMAD UR19, UR22, UR19, UR44 ;  /* 0x00000013161372a4 */ /* 0x000fe4000f8e022c */
[----:B------:R-:W-:Y:S02]  /*d970*/  UIMAD UR20, UR23, UR20, UR32 ;  /* 0x00000014171472a4 */ /* 0x000fe4000f8e0220 */
[----:B------:R-:W-:Y:S02]  /*d980*/  UIMAD UR19, UR19, UR6, UR4 ;  /* 0x00000006131372a4 */ /* 0x000fe4000f8e0204 */
[----:B------:R-:W-:Y:S02]  /*d990*/  UIMAD UR20, UR20, UR7, UR5 ;  /* 0x00000007141472a4 */ /* 0x000fe4000f8e0205 */
[----:B------:R-:W-:Y:S01]  /*d9a0*/  UIMAD.WIDE.U32 UR24, UR59, UR39, URZ ;  /* 0x000000273b1872a5 */ /* 0x000fe2000f8e003f */
[----:B------:R-:W-:Y:S01]  /*d9b0*/  R2UR UR39, R41 ;  /* 0x00000000292772ca */ /* 0x000fe200000e0000 */
[----:B------:R-:W-:Y:S01]  /*d9c0*/  @UP0 USHF.R.U32.HI UR12, URZ, UR36, UR18 ;  /* 0x000000243f0c0299 */ /* 0x000fe20008011612 */
[----:B------:R-:W-:-:S02]  /*d9d0*/  R2UR UR36, R39 ;  /* 0x00000000272472ca */ /* 0x000fc400000e0000 */
[----:B------:R-:W-:Y:S01]  /*d9e0*/  UMOV UR18, UR10 ;  /* 0x0000000a00127c82 */ /* 0x000fe20008000000 */
[----:B------:R-:W-:Y:S01]  /*d9f0*/  R2UR UR59, R58 ;  /* 0x000000003a3b72ca */ /* 0x000fe200000e0000 */
[----:B------:R0:W-:Y:S01]  /*da00*/  UTMALDG.4D.IM2COL [UR16], [UR14], UR30 ;  /* 0x000000100e0073b4 */ /* 0x0001e2000805801e */
[----:B------:R-:W-:Y:S01]  /*da10*/  @UP0 UMOV UR32, UR25 ;  /* 0x0000001900200c82 */ /* 0x000fe20008000000 */
[----:B------:R-:W-:Y:S01]  /*da20*/  UIMAD.WIDE.U32 UR24, UR48, UR34, URZ ;  /* 0x00000022301872a5 */ /* 0x000fe2000f8e003f */
[----:B------:R-:W-:Y:S01]  /*da30*/  R2UR UR48, R53 ;  /* 0x00000000353072ca */ /* 0x000fe200000e0000 */
[----:B------:R-:W-:Y:S02]  /*da40*/  @UP0 USHF.R.U32.HI UR13, URZ, UR33, UR32 ;  /* 0x000000213f0d0299 */ /* 0x000fe40008011620 */
[----:B------:R-:W-:Y:S01]  /*da50*/  @UP0 USHF.R.U32.HI UR11, URZ, UR35, UR25 ;  /* 0x000000233f0b0299 */ /* 0x000fe20008011619 */
[----:B------:R-:W-:Y:S01]  /*da60*/  UMOV UR37, UR12 ;  /* 0x0000000c00257c82 */ /* 0x000fe20008000000 */
[----:B------:R-:W-:-:S02]  /*da70*/  UIADD3 UR32, UR8, 0x5000, URZ ;  /* 0x0000500008207890 */ /* 0x000fc4000fffe03f */
[----:B------:R-:W-:Y:S01]  /*da80*/  UIADD3 UR24, UR8, 0x5800, URZ ;  /* 0x0000580008187890 */ /* 0x000fe2000fffe03f */
[----:B------:R-:W-:Y:S01]  /*da90*/  UMOV UR33, UR9 ;  /* 0x0000000900217c82 */ /* 0x000fe20008000000 */
[----:B------:R-:W-:Y:S01]  /*daa0*/  UMOV UR34, UR10 ;  /* 0x0000000a00227c82 */ /* 0x000fe20008000000 */
[----:B------:R-:W-:Y:S01]  /*dab0*/  UMOV UR25, UR9 ;  /* 0x0000000900197c82 */ /* 0x000fe20008000000 */
[----:B0-----:R-:W-:Y:S02]  /*dac0*/  UIMAD.WIDE.U32 UR18, UR12, UR28, URZ ;  /* 0x0000001c0c1272a5 */ /* 0x001fe4000f8e003f */
[----:B------:R-:W-:Y:S01]  /*dad0*/  UIMAD.WIDE.U32 UR16, UR13, UR40, URZ ;  /* 0x000000280d1072a5 */ /* 0x000fe2000f8e003f */
[----:B------:R-:W-:Y:S01]  /*dae0*/  R2UR UR40, R42 ;  /* 0x000000002a2872ca */ /* 0x000fe200000e0000 */
[----:B------:R-:W-:Y:S01]  /*daf0*/  UIADD3 UR20, -UR12, URZ, URZ ;  /* 0x0000003f0c147290 */ /* 0x000fe2000fffe13f */
[----:B------:R-:W-:Y:S02]  /*db00*/  UMOV UR21, UR11 ;  /* 0x0000000b00157c82 */ /* 0x000fe40008000000 */
[----:B------:R-:W-:Y:S01]  /*db10*/  @UP1 UMOV UR28, UR19 ;  /* 0x00000013001c1c82 */ /* 0x000fe20008000000 */
[----:B------:R-:W-:-:S02]  /*db20*/  UIMAD.WIDE.U32 UR18, UR11, UR26, URZ ;  /* 0x0000001a0b1272a5 */ /* 0x000fc4000f8e003f */
[----:B------:R-:W-:Y:S02]  /*db30*/  @UP1 USHF.R.U32.HI UR37, URZ, UR29, UR28 ;  /* 0x0000001d3f251299 */ /* 0x000fe4000801161c */
[----:B------:R-:W-:Y:S02]  /*db40*/  UIADD3 UR28, -UR13, URZ, URZ ;  /* 0x0000003f0d1c7290 */ /* 0x000fe4000fffe13f */
[----:B------:R-:W-:Y:S01]  /*db50*/  UMOV UR29, UR13 ;  /* 0x0000000d001d7c82 */ /* 0x000fe20008000000 */
[----:B------:R-:W-:Y:S01]  /*db60*/  @UP1 USHF.R.U32.HI UR29, URZ, UR41, UR17 ;  /* 0x000000293f1d1299 */ /* 0x000fe20008011611 */
[----:B------:R-:W-:Y:S01]  /*db70*/  R2UR UR41, R41 ;  /* 0x00000000292972ca */ /* 0x000fe200000e0000 */
[----:B------:R-:W-:Y:S01]  /*db80*/  UIADD3 UR17, -UR37, URZ, URZ ;  /* 0x0000003f25117290 */ /* 0x000fe2000fffe13f */
[----:B------:R-:W-:Y:S01]  /*db90*/  @UP1 UMOV UR18, UR19 ;  /* 0x0000001300121c82 */ /* 0x000fe20008000000 */
[----:B------:R-:W-:Y:S02]  /*dba0*/  UIADD3 UR16, -UR11, URZ, URZ ;  /* 0x0000003f0b107290 */ /* 0x000fe4000fffe13f */
[----:B------:R-:W-:-:S02]  /*dbb0*/  UIMAD UR17, UR23, UR17, UR12 ;  /* 0x00000011171172a4 */ /* 0x000fc4000f8e020c */
[----:B------:R-:W-:Y:S02]  /*dbc0*/  UIADD3 UR12, -UR29, URZ, URZ ;  /* 0x0000003f1d0c7290 */ /* 0x000fe4000fffe13f */
[----:B------:R-:W-:Y:S02]  /*dbd0*/  @UP1 USHF.R.U32.HI UR21, URZ, UR27, UR18 ;  /* 0x0000001b3f151299 */ /* 0x000fe40008011612 */
[----:B------:R-:W-:Y:S02]  /*dbe0*/  UIMAD UR12, UR23, UR12, UR13 ;  /* 0x0000000c170c72a4 */ /* 0x000fe4000f8e020d */
[----:B------:R-:W-:Y:S02]  /*dbf0*/  UIADD3 UR13, -UR21, URZ, URZ ;  /* 0x0000003f150d7290 */ /* 0x000fe4000fffe13f */
[----:B------:R-:W-:Y:S02]  /*dc00*/  UIMAD UR20, UR22, UR20, UR42 ;  /* 0x00000014161472a4 */ /* 0x000fe4000f8e022a */
[----:B------:R-:W-:-:S02]  /*dc10*/  UIMAD UR28, UR22, UR28, UR36 ;  /* 0x0000001c161c72a4 */ /* 0x000fc4000f8e0224 */
[----:B------:R-:W-:Y:S01]  /*dc20*/  UIMAD UR19, UR22, UR16, UR43 ;  /* 0x00000010161372a4 */ /* 0x000fe2000f8e022b */
[----:B------:R-:W-:Y:S01]  /*dc30*/  R2UR UR43, R42 ;  /* 0x000000002a2b72ca */ /* 0x000fe200000e0000 */
[----:B------:R-:W-:Y:S02]  /*dc40*/  UIMAD UR13, UR23, UR13, UR11 ;  /* 0x0000000d170d72a4 */ /* 0x000fe4000f8e020b */
[----:B------:R-:W-:Y:S02]  /*dc50*/  UIMAD UR35, UR20, UR6, UR4 ;  /* 0x00000006142372a4 */ /* 0x000fe4000f8e0204 */
[----:B------:R-:W-:Y:S02]  /*dc60*/  UIMAD UR36, UR17, UR7, UR5 ;  /* 0x00000007112472a4 */ /* 0x000fe4000f8e0205 */
[----:B------:R-:W-:Y:S02]  /*dc70*/  UIMAD UR27, UR28, UR6, UR4 ;  /* 0x000000061c1b72a4 */ /* 0x000fe4000f8e0204 */
[----:B------:R-:W-:-:S02]  /*dc80*/  UIMAD UR28, UR12, UR7, UR5 ;  /* 0x000000070c1c72a4 */ /* 0x000fc4000f8e0205 */
[----:B------:R-:W-:Y:S02]  /*dc90*/  UIADD3 UR16, UR8, 0x6000, URZ ;  /* 0x0000600008107890 */ /* 0x000fe4000fffe03f */
[----:B------:R-:W-:Y:S01]  /*dca0*/  UIMAD UR19, UR19, UR6, UR4 ;  /* 0x00000006131372a4 */ /* 0x000fe2000f8e0204 */
[----:B------:R0:W-:Y:S01]  /*dcb0*/  UTMALDG.4D.IM2COL [UR32], [UR14], UR30 ;  /* 0x000000200e0073b4 */ /* 0x0001e2000805801e */
[----:B------:R-:W-:Y:S01]  /*dcc0*/  UIMAD UR20, UR13, UR7, UR5 ;  /* 0x000000070d1472a4 */ /* 0x000fe2000f8e0205 */
[----:B------:R-:W-:Y:S01]  /*dcd0*/  UMOV UR26, UR10 ;  /* 0x0000000a001a7c82 */ /* 0x000fe20008000000 */
[----:B------:R-:W-:Y:S01]  /*dce0*/  UMOV UR17, UR9 ;  /* 0x0000000900117c82 */ /* 0x000fe20008000000 */
[----:B------:R-:W-:Y:S01]  /*dcf0*/  UMOV UR18, UR10 ;  /* 0x0000000a00127c82 */ /* 0x000fe20008000000 */
[----:B------:R-:W-:Y:S01]  /*dd00*/  @UP0 ULDC UR12, c[0x0][0x384] ;  /* 0x0000e100000c0ab9 */ /* 0x000fe20000000800 */
[----:B------:R-:W-:Y:S01]  /*dd10*/  UMOV UR11, UR40 ;  /* 0x00000028000b7c82 */ /* 0x000fe20008000000 */
[----:B------:R1:W-:Y:S03]  /*dd20*/  UTMALDG.4D.IM2COL [UR24], [UR14], UR30 ;  /* 0x000000180e0073b4 */ /* 0x0003e6000805801e */
[----:B------:R2:W-:Y:S01]  /*dd30*/  UTMALDG.4D.IM2COL [UR16], [UR14], UR30 ;  /* 0x000000100e0073b4 */ /* 0x0005e2000805801e */
[----:B0-----:R-:W-:Y:S01]  /*dd40*/  R2UR UR35, R43 ;  /* 0x000000002b2372ca */ /* 0x001fe200000e0000 */
[----:B------:R-:W-:Y:S01]  /*dd50*/  @UP0 ULDC UR33, c[0x0][0x384] ;  /* 0x0000e10000210ab9 */ /* 0x000fe20000000800 */
[----:B------:R-:W-:-:S02]  /*dd60*/  R2UR UR32, R44 ;  /* 0x000000002c2072ca */ /* 0x000fc400000e0000 */
[----:B------:R-:W-:Y:S02]  /*dd70*/  R2UR UR37, R43 ;  /* 0x000000002b2572ca */ /* 0x000fe400000e0000 */
[----:B------:R-:W-:Y:S01]  /*dd80*/  R2UR UR34, R44 ;  /* 0x000000002c2272ca */ /* 0x000fe200000e0000 */
[----:B-1----:R-:W-:Y:S01]  /*dd90*/  @UP0 ULDC UR25, c[0x0][0x384] ;  /* 0x0000e10000190ab9 */ /* 0x002fe20000000800 */
[----:B------:R-:W-:Y:S01]  /*dda0*/  @UP0 ULDC UR24, c[0x0][0x388] ;  /* 0x0000e20000180ab9 */ /* 0x000fe20000000800 */
[----:B------:R-:W-:Y:S01]  /*ddb0*/  UMOV UR27, UR39 ;  /* 0x00000027001b7c82 */ /* 0x000fe20008000000 */
[----:B------:R-:W-:Y:S01]  /*ddc0*/  @UP0 ULDC UR28, c[0x0][0x388] ;  /* 0x0000e200001c0ab9 */ /* 0x000fe20000000800 */
[----:B------:R-:W-:Y:S01]  /*ddd0*/  R2UR UR36, R45 ;  /* 0x000000002d2472ca */ /* 0x000fe200000e0000 */
[----:B--2---:R-:W-:Y:S02]  /*dde0*/  UIMAD.WIDE.U32 UR16, UR39, UR12, URZ ;  /* 0x0000000c271072a5 */ /* 0x004fe4000f8e003f */
[----:B------:R-:W-:Y:S01]  /*ddf0*/  UIMAD.WIDE.U32 UR20, UR40, UR25, URZ ;  /* 0x00000019281472a5 */ /* 0x000fe2000f8e003f */
[----:B------:R-:W-:Y:S01]  /*de00*/  @UP1 ULDC.64 UR18, c[0x0][0x390] ;  /* 0x0000e40000121ab9 */ /* 0x000fe20000000a00 */
[----:B------:R-:W-:-:S02]  /*de10*/  @UP1 ULDC.64 UR12, c[0x0][0x390] ;  /* 0x0000e400000c1ab9 */ /* 0x000fc40000000a00 */
[----:B------:R-:W-:Y:S01]  /*de20*/  @UP0 USHF.R.U32.HI UR11, URZ, UR28, UR21 ;  /* 0x0000001c3f0b0299 */ /* 0x000fe20008011615 */
[----:B------:R-:W-:Y:S02]  /*de30*/  @UP0 UMOV UR25, UR17 ;  /* 0x0000001100190c82 */ /* 0x000fe40008000000 */
[----:B------:R-:W-:Y:S02]  /*de40*/  @UP0 USHF.R.U32.HI UR27, URZ, UR24, UR25 ;  /* 0x000000183f1b0299 */ /* 0x000fe40008011619 */
[----:B------:R-:W-:Y:S02]  /*de50*/  UIADD3 UR24, UR8, 0x6800, URZ ;  /* 0x0000680008187890 */ /* 0x000fe4000fffe03f */
[----:B------:R-:W-:Y:S01]  /*de60*/  UIMAD.WIDE.U32 UR16, UR27, UR18, URZ ;  /* 0x000000121b1072a5 */ /* 0x000fe2000f8e003f */
[----:B------:R-:W-:Y:S02]  /*de70*/  UMOV UR21, UR11 ;  /* 0x0000000b00157c82 */ /* 0x000fe40008000000 */
[----:B------:R-:W-:Y:S01]  /*de80*/  UMOV UR29, UR27 ;  /* 0x0000001b001d7c82 */ /* 0x000fe20008000000 */
[----:B------:R-:W-:-:S02]  /*de90*/  @UP1 USHF.R.U32.HI UR29, URZ, UR19, UR17 ;  /* 0x000000133f1d1299 */ /* 0x000fc40008011611 */
[----:B------:R-:W-:Y:S02]  /*dea0*/  UIMAD.WIDE.U32 UR18, UR11, UR12, URZ ;  /* 0x0000000c0b1272a5 */ /* 0x000fe4000f8e003f */
[----:B------:R-:W-:Y:S02]  /*deb0*/  UIADD3 UR17, -UR27, URZ, URZ ;  /* 0x0000003f1b117290 */ /* 0x000fe4000fffe13f */
[----:B------:R-:W-:Y:S02]  /*dec0*/  UIADD3 UR28, -UR29, URZ, URZ ;  /* 0x0000003f1d1c7290 */ /* 0x000fe4000fffe13f */
[----:B------:R-:W-:Y:S01]  /*ded0*/  UIADD3 UR12, -UR11, URZ, URZ ;  /* 0x0000003f0b0c7290 */ /* 0x000fe2000fffe13f */
[----:B------:R-:W-:Y:S01]  /*dee0*/  @UP1 UMOV UR18, UR19 ;  /* 0x0000001300121c82 */ /* 0x000fe20008000000 */
[----:B------:R-:W-:Y:S02]  /*def0*/  UIMAD UR17, UR22, UR17, UR41 ;  /* 0x00000011161172a4 */ /* 0x000fe4000f8e0229 */
[----:B------:R-:W-:-:S02]  /*df00*/  @UP1 USHF.R.U32.HI UR21, URZ, UR13, UR18 ;  /* 0x0000000d3f151299 */ /* 0x000fc40008011612 */
[----:B------:R-:W-:Y:S02]  /*df10*/  UIMAD UR28, UR23, UR28, UR27 ;  /* 0x0000001c171c72a4 */ /* 0x000fe4000f8e021b */
[----:B------:R-:W-:Y:S02]  /*df20*/  UIADD3 UR13, -UR21, URZ, URZ ;  /* 0x0000003f150d7290 */ /* 0x000fe4000fffe13f */
[----:B------:R-:W-:Y:S01]  /*df30*/  UIMAD UR12, UR22, UR12, UR43 ;  /* 0x0000000c160c72a4 */ /* 0x000fe2000f8e022b */
[----:B------:R-:W-:Y:S01]  /*df40*/  R2UR UR43, R54 ;  /* 0x00000000362b72ca */ /* 0x000fe200000e0000 */
[----:B------:R-:W-:Y:S02]  /*df50*/  UIMAD UR13, UR23, UR13, UR11 ;  /* 0x0000000d170d72a4 */ /* 0x000fe4000f8e020b */
[----:B------:R-:W-:Y:S02]  /*df60*/  UIMAD UR27, UR17, UR6, UR4 ;  /* 0x00000006111b72a4 */ /* 0x000fe4000f8e0204 */
[----:B------:R-:W-:-:S02]  /*df70*/  UIMAD UR28, UR28, UR7, UR5 ;  /* 0x000000071c1c72a4 */ /* 0x000fc4000f8e0205 */
[----:B------:R-:W-:Y:S02]  /*df80*/  UIADD3 UR16, UR8, 0x7000, URZ ;  /* 0x0000700008107890 */ /* 0x000fe4000fffe03f */
[----:B------:R-:W-:Y:S02]  /*df90*/  UIMAD UR19, UR12, UR6, UR4 ;  /* 0x000000060c1372a4 */ /* 0x000fe4000f8e0204 */
[----:B------:R-:W-:Y:S01]  /*dfa0*/  UIMAD UR20, UR13, UR7, UR5 ;  /* 0x000000070d1472a4 */ /* 0x000fe2000f8e0205 */
[----:B------:R-:W-:Y:S01]  /*dfb0*/  UMOV UR25, UR9 ;  /* 0x0000000900197c82 */ /* 0x000fe20008000000 */
[----:B------:R-:W-:Y:S01]  /*dfc0*/  UIMAD.WIDE.U32 UR12, UR35, UR33, URZ ;  /* 0x00000021230c72a5 */ /* 0x000fe2000f8e003f */
[----:B------:R0:W-:Y:S01]  /*dfd0*/  UTMALDG.4D.IM2COL [UR24], [UR14], UR30 ;  /* 0x000000180e0073b4 */ /* 0x0001e2000805801e */
[----:B------:R-:W-:Y:S01]  /*dfe0*/  @UP0 ULDC UR11, c[0x0][0x388] ;  /* 0x0000e200000b0ab9 */ /* 0x000fe20000000800 */
[----:B------:R-:W-:Y:S01]  /*dff0*/  UMOV UR17, UR9 ;  /* 0x0000000900117c82 */ /* 0x000fe20008000000 */
[----:B------:R-:W-:Y:S01]  /*e000*/  UMOV UR18, UR10 ;  /* 0x0000000a00127c82 */ /* 0x000fe20008000000 */
[----:B------:R-:W-:-:S02]  /*e010*/  R2UR UR33, R50 ;  /* 0x00000000322172ca */ /* 0x000fc400000e0000 */
[----:B------:R1:W-:Y:S01]  /*e020*/  UTMALDG.4D.IM2COL [UR16], [UR14], UR30 ;  /* 0x000000100e0073b4 */ /* 0x0003e2000805801e */
[----:B0-----:R-:W-:Y:S01]  /*e030*/  UMOV UR25, UR35 ;  /* 0x0000002300197c82 */ /* 0x001fe20008000000 */
[----:B------:R-:W-:Y:S01]  /*e040*/  @UP0 USHF.R.U32.HI UR25, URZ, UR11, UR13 ;  /* 0x0000000b3f190299 */ /* 0x000fe2000801160d */
[----:B------:R-:W-:Y:S02]  /*e050*/  @UP0 ULDC UR24, c[0x0][0x384] ;  /* 0x0000e10000180ab9 */ /* 0x000fe40000000800 */
[----:B------:R-:W-:Y:S01]  /*e060*/  UMOV UR11, UR32 ;  /* 0x00000020000b7c82 */ /* 0x000fe20008000000 */
[----:B------:R-:W-:Y:S01]  /*e070*/  @UP1 ULDC.64 UR12, c[0x0][0x390] ;  /* 0x0000e400000c1ab9 */ /* 0x000fe20000000a00 */
[----:B-1----:R-:W-:Y:S01]  /*e080*/  @UP1 ULDC.64 UR18, c[0x0][0x390] ;  /* 0x0000e40000121ab9 */ /* 0x002fe20000000a00 */
[----:B------:R-:W-:Y:S02]  /*e090*/  UIMAD.WIDE.U32 UR16, UR32, UR24, URZ ;  /* 0x00000018201072a5 */ /* 0x000fe4000f8e003f */
[----:B------:R-:W-:-:S02]  /*e0a0*/  UIMAD.WIDE.U32 UR20, UR25, UR18, URZ ;  /* 0x00000012191472a5 */ /* 0x000fc4000f8e003f */
[----:B------:R-:W-:Y:S01]  /*e0b0*/  UMOV UR29, UR25 ;  /* 0x00000019001d7c82 */ /* 0x000fe20008000000 */
[----:B------:R-:W-:Y:S02]  /*e0c0*/  @UP0 ULDC UR18, c[0x0][0x388] ;  /* 0x0000e20000120ab9 */ /* 0x000fe40000000800 */
[----:B------:R-:W-:Y:S02]  /*e0d0*/  @UP0 USHF.R.U32.HI UR11, URZ, UR18, UR17 ;  /* 0x000000123f0b0299 */ /* 0x000fe40008011611 */
[----:B------:R-:W-:Y:S01]  /*e0e0*/  @UP1 UMOV UR24, UR21 ;  /* 0x0000001500181c82 */ /* 0x000fe20008000000 */
[----:B------:R-:W-:Y:S01]  /*e0f0*/  @UP0 ULDC UR18, c[0x0][0x388] ;  /* 0x0000e20000120ab9 */ /* 0x000fe20000000800 */
[----:B------:R-:W-:Y:S02]  /*e100*/  @UP1 USHF.R.U32.HI UR29, URZ, UR19, UR24 ;  /* 0x000000133f1d1299 */ /* 0x000fe40008011618 */
[----:B------:R-:W-:Y:S02]  /*e110*/  UIADD3 UR19, -UR25, URZ, URZ ;  /* 0x0000003f19137290 */ /* 0x000fe4000fffe13f */
[----:B------:R-:W-:-:S02]  /*e120*/  UIADD3 UR16, -UR29, URZ, URZ ;  /* 0x0000003f1d107290 */ /* 0x000fc4000fffe13f */
[----:B------:R-:W-:Y:S02]  /*e130*/  UIMAD UR19, UR22, UR19, UR37 ;  /* 0x00000013161372a4 */ /* 0x000fe4000f8e0225 */
[----:B------:R-:W-:Y:S02]  /*e140*/  UIMAD UR28, UR23, UR16, UR25 ;  /* 0x00000010171c72a4 */ /* 0x000fe4000f8e0219 */
[----:B------:R-:W-:Y:S02]  /*e150*/  UIMAD.WIDE.U32 UR16, UR11, UR12, URZ ;  /* 0x0000000c0b1072a5 */ /* 0x000fe4000f8e003f */
[----:B------:R-:W-:Y:S01]  /*e160*/  UMOV UR21, UR11 ;  /* 0x0000000b00157c82 */ /* 0x000fe20008000000 */
[----:B------:R-:W-:Y:S02]  /*e170*/  UIMAD UR27, UR19, UR6, UR4 ;  /* 0x00000006131b72a4 */ /* 0x000fe4000f8e0204 */
[----:B------:R-:W-:Y:S02]  /*e180*/  @UP1 USHF.R.U32.HI UR21, URZ, UR13, UR17 ;  /* 0x0000000d3f151299 */ /* 0x000fe40008011611 */
[----:B------:R-:W-:-:S02]  /*e190*/  UIADD3 UR19, -UR11, URZ, URZ ;  /* 0x0000003f0b137290 */ /* 0x000fc4000fffe13f */
[----:B------:R-:W-:Y:S02]  /*e1a0*/  UIADD3 UR20, -UR21, URZ, URZ ;  /* 0x0000003f15147290 */ /* 0x000fe4000fffe13f */
[----:B------:R-:W-:Y:S01]  /*e1b0*/  UIMAD UR19, UR22, UR19, UR34 ;  /* 0x00000013161372a4 */ /* 0x000fe2000f8e0222 */
[----:B------:R-:W-:Y:S01]  /*e1c0*/  R2UR UR34, R47 ;  /* 0x000000002f2272ca */ /* 0x000fe200000e0000 */
[----:B------:R-:W-:Y:S02]  /*e1d0*/  UIMAD UR20, UR23, UR20, UR11 ;  /* 0x00000014171472a4 */ /* 0x000fe4000f8e020b */
[----:B------:R-:W-:Y:S02]  /*e1e0*/  UIADD3 UR24, UR8, 0x7800, URZ ;  /* 0x0000780008187890 */ /* 0x000fe4000fffe03f */
[----:B------:R-:W-:Y:S01]  /*e1f0*/  UIMAD UR28, UR28, UR7, UR5 ;  /* 0x000000071c1c72a4 */ /* 0x000fe2000f8e0205 */
[----:B------:R-:W-:Y:S01]  /*e200*/  @UP0 ULDC UR12, c[0x0][0x384] ;  /* 0x0000e100000c0ab9 */ /* 0x000fe20000000800 */
[----:B------:R-:W-:-:S02]  /*e210*/  UIADD3 UR16, UR8, 0x8000, URZ ;  /* 0x0000800008107890 */ /* 0x000fc4000fffe03f */
[----:B------:R-:W-:Y:S02]  /*e220*/  UIMAD UR19, UR19, UR6, UR4 ;  /* 0x00000006131372a4 */ /* 0x000fe4000f8e0204 */
[----:B------:R-:W-:Y:S02]  /*e230*/  UIMAD UR20, UR20, UR7, UR5 ;  /* 0x00000007141472a4 */ /* 0x000fe4000f8e0205 */
[----:B------:R-:W-:Y:S02]  /*e240*/  UIMAD.WIDE.U32 UR12, UR36, UR12, URZ ;  /* 0x0000000c240c72a5 */ /* 0x000fe4000f8e003f */
[----:B------:R-:W-:Y:S01]  /*e250*/  UMOV UR11, UR36 ;  /* 0x00000024000b7c82 */ /* 0x000fe20008000000 */
[----:B------:R-:W-:Y:S01]  /*e260*/  UMOV UR25, UR9 ;  /* 0x0000000900197c82 */ /* 0x000fe20008000000 */
[----:B------:R-:W-:Y:S01]  /*e270*/  @UP0 USHF.R.U32.HI UR11, URZ, UR18, UR13 ;  /* 0x000000123f0b0299 */ /* 0x000fe2000801160d */
[----:B------:R0:W-:Y:S01]  /*e280*/  UTMALDG.4D.IM2COL [UR24], [UR14], UR30 ;  /* 0x000000180e0073b4 */ /* 0x0001e2000805801e */
[----:B------:R-:W-:Y:S01]  /*e290*/  UMOV UR17, UR9 ;  /* 0x0000000900117c82 */ /* 0x000fe20008000000 */
[----:B------:R-:W-:-:S02]  /*e2a0*/  UMOV UR18, UR10 ;  /* 0x0000000a00127c82 */ /* 0x000fc40008000000 */
[----:B------:R1:W-:Y:S01]  /*e2b0*/  UTMALDG.4D.IM2COL [UR16], [UR14], UR30 ;  /* 0x000000100e0073b4 */ /* 0x0003e2000805801e */
[----:B0-----:R-:W-:Y:S02]  /*e2c0*/  R2UR UR24, R45 ;  /* 0x000000002d1872ca */ /* 0x001fe400000e0000 */
[----:B------:R-:W-:Y:S02]  /*e2d0*/  R2UR UR25, R47 ;  /* 0x000000002f1972ca */ /* 0x000fe400000e0000 */
[----:B------:R-:W-:Y:S02]  /*e2e0*/  R2UR UR29, R14 ;  /* 0x000000000e1d72ca */ /* 0x000fe400000e0000 */
[----:B------:R-:W-:Y:S01]  /*e2f0*/  R2UR UR28, R42 ;  /* 0x000000002a1c72ca */ /* 0x000fe200000e0000 */
[----:B-1----:R-:W-:Y:S01]  /*e300*/  @UP1 ULDC.64 UR16, c[0x0][0x390] ;  /* 0x0000e40000101ab9 */ /* 0x002fe20000000a00 */
[----:B------:R-:W-:Y:S01]  /*e310*/  UMOV UR21, UR11 ;  /* 0x0000000b00157c82 */ /* 0x000fe20008000000 */
[----:B------:R-:W-:-:S02]  /*e320*/  UIMAD.WIDE.U32 UR12, UR11, UR16, URZ ;  /* 0x000000100b0c72a5 */ /* 0x000fc4000f8e003f */
[----:B------:R-:W-:Y:S02]  /*e330*/  UIADD3 UR12, -UR11, URZ, URZ ;  /* 0x0000003f0b0c7290 */ /* 0x000fe4000fffe13f */
[----:B------:R-:W-:Y:S02]  /*e340*/  @UP1 USHF.R.U32.HI UR21, URZ, UR17, UR13 ;  /* 0x000000113f151299 */ /* 0x000fe4000801160d */
[----:B------:R-:W-:Y:S02]  /*e350*/  UIMAD UR12, UR22, UR12, UR24 ;  /* 0x0000000c160c72a4 */ /* 0x000fe4000f8e0218 */
[----:B------:R-:W-:Y:S02]  /*e360*/  UIADD3 UR13, -UR21, URZ, URZ ;  /* 0x0000003f150d7290 */ /* 0x000fe4000fffe13f */
[----:B------:R-:W-:Y:S02]  /*e370*/  UIADD3 UR16, UR8, 0x8800, URZ ;  /* 0x0000880008107890 */ /* 0x000fe4000fffe03f */
[----:B------:R-:W-:-:S02]  /*e380*/  UIMAD UR20, UR23, UR13, UR11 ;  /* 0x0000000d171472a4 */ /* 0x000fc4000f8e020b */
[----:B------:R-:W-:Y:S01]  /*e390*/  UIMAD UR19, UR12, UR6, UR4 ;  /* 0x000000060c1372a4 */ /* 0x000fe2000f8e0204 */
[----:B------:R-:W-:Y:S01]  /*e3a0*/  R2UR UR13, R46 ;  /* 0x000000002e0d72ca */ /* 0x000fe200000e0000 */
[----:B------:R-:W-:Y:S01]  /*e3b0*/  UIMAD UR20, UR20, UR7, UR5 ;  /* 0x00000007141472a4 */ /* 0x000fe2000f8e0205 */
[----:B------:R-:W-:Y:S01]  /*e3c0*/  UMOV UR17, UR9 ;  /* 0x0000000900117c82 */ /* 0x000fe20008000000 */
[----:B------:R-:W-:Y:S01]  /*e3d0*/  @UP0 ULDC UR11, c[0x0][0x384] ;  /* 0x0000e100000b0ab9 */ /* 0x000fe20000000800 */
[----:B------:R-:W-:-:S06]  /*e3e0*/  @UP0 ULDC UR24, c[0x0][0x388] ;  /* 0x0000e20000180ab9 */ /* 0x000fcc0000000800 */
[----:B------:R0:W-:Y:S03]  /*e3f0*/  UTMALDG.4D.IM2COL [UR16], [UR14], UR30 ;  /* 0x000000100e0073b4 */ /* 0x0001e6000805801e */
[----:B0-----:R-:W-:-:S03]  /*e400*/  UIMAD.WIDE.U32 UR16, UR13, UR11, URZ ;  /* 0x0000000b0d1072a5 */ /* 0x001fc6000f8e003f */
[----:B------:R-:W-:-:S04]  /*e410*/  UMOV UR11, UR13 ;  /* 0x0000000d000b7c82 */ /* 0x000fc80008000000 */
[----:B------:R-:W-:Y:S01]  /*e420*/  @UP0 UMOV UR12, UR17 ;  /* 0x00000011000c0c82 */ /* 0x000fe20008000000 */
[----:B------:R-:W-:Y:S01]  /*e430*/  @UP1 ULDC.64 UR16, c[0x0][0x390] ;  /* 0x0000e40000101ab9 */ /* 0x000fe20000000a00 */
[----:B------:R-:W-:-:S03]  /*e440*/  @UP0 USHF.R.U32.HI UR11, URZ, UR24, UR12 ;  /* 0x000000183f0b0299 */ /* 0x000fc6000801160c */
[----:B------:R-:W-:Y:S01]  /*e450*/  @UP0 ULDC UR12, c[0x0][0x388] ;  /* 0x0000e200000c0ab9 */ /* 0x000fe20000000800 */
[----:B------:R-:W-:Y:S02]  /*e460*/  UIMAD.WIDE.U32 UR18, UR11, UR16, URZ ;  /* 0x000000100b1272a5 */ /* 0x000fe4000f8e003f */
[----:B------:R-:W-:Y:S01]  /*e470*/  UIADD3 UR16, UR8, 0x9000, URZ ;  /* 0x0000900008107890 */ /* 0x000fe2000fffe03f */
[----:B------:R-:W-:Y:S01]  /*e480*/  UMOV UR21, UR11 ;  /* 0x0000000b00157c82 */ /* 0x000fe20008000000 */
[----:B------:R-:W-:Y:S02]  /*e490*/  @UP1 USHF.R.U32.HI UR21, URZ, UR17, UR19 ;  /* 0x000000113f151299 */ /* 0x000fe40008011613 */
[----:B------:R-:W-:Y:S02]  /*e4a0*/  UIADD3 UR19, -UR11, URZ, URZ ;  /* 0x0000003f0b137290 */ /* 0x000fe4000fffe13f */
[----:B------:R-:W-:Y:S02]  /*e4b0*/  UIADD3 UR20, -UR21, URZ, URZ ;  /* 0x0000003f15147290 */ /* 0x000fe4000fffe13f */
[----:B------:R-:W-:-:S02]  /*e4c0*/  UIMAD UR19, UR22, UR19, UR45 ;  /* 0x00000013161372a4 */ /* 0x000fc4000f8e022d */
[----:B------:R-:W-:Y:S02]  /*e4d0*/  UIMAD UR20, UR23, UR20, UR11 ;  /* 0x00000014171472a4 */ /* 0x000fe4000f8e020b */
[----:B------:R-:W-:Y:S02]  /*e4e0*/  UIMAD UR19, UR19, UR6, UR4 ;  /* 0x00000006131372a4 */ /* 0x000fe4000f8e0204 */
[----:B------:R-:W-:Y:S01]  /*e4f0*/  UIMAD UR20, UR20, UR7, UR5 ;  /* 0x00000007141472a4 */ /* 0x000fe2000f8e0205 */
[----:B------:R-:W-:Y:S01]  /*e500*/  UMOV UR17, UR9 ;  /* 0x0000000900117c82 */ /* 0x000fe20008000000 */
[----:B------:R-:W-:Y:S01]  /*e510*/  UMOV UR18, UR10 ;  /* 0x0000000a00127c82 */ /* 0x000fe20008000000 */
[----:B------:R-:W-:-:S06]  /*e520*/  @UP0 ULDC UR11, c[0x0][0x384] ;  /* 0x0000e100000b0ab9 */ /* 0x000fcc0000000800 */
[----:B------:R0:W-:Y:S02]  /*e530*/  UTMALDG.4D.IM2COL [UR16], [UR14], UR30 ;  /* 0x000000100e0073b4 */ /* 0x0001e4000805801e */
[----:B0-----:R-:W-:-:S03]  /*e540*/  UIMAD.WIDE.U32 UR16, UR34, UR11, URZ ;  /* 0x0000000b221072a5 */ /* 0x001fc6000f8e003f */
[----:B------:R-:W-:-:S04]  /*e550*/  UMOV UR11, UR34 ;  /* 0x00000022000b7c82 */ /* 0x000fc80008000000 */
[----:B------:R-:W-:Y:S01]  /*e560*/  @UP0 UMOV UR24, UR17 ;  /* 0x0000001100180c82 */ /* 0x000fe20008000000 */
[----:B------:R-:W-:Y:S01]  /*e570*/  @UP1 ULDC.64 UR16, c[0x0][0x390] ;  /* 0x0000e40000101ab9 */ /* 0x000fe20000000a00 */
[----:B------:R-:W-:Y:S01]  /*e580*/  @UP0 USHF.R.U32.HI UR11, URZ, UR12, UR24 ;  /* 0x0000000c3f0b0299 */ /* 0x000fe20008011618 */
[----:B------:R-:W-:-:S03]  /*e590*/  R2UR UR24, R48 ;  /* 0x00000000301872ca */ /* 0x000fc600000e0000 */
[----:B------:R-:W-:Y:S02]  /*e5a0*/  UIMAD.WIDE.U32 UR18, UR11, UR16, URZ ;  /* 0x000000100b1272a5 */ /* 0x000fe4000f8e003f */
[----:B------:R-:W-:Y:S01]  /*e5b0*/  UIADD3 UR16, UR8, 0x9800, URZ ;  /* 0x0000980008107890 */ /* 0x000fe2000fffe03f */
[----:B------:R-:W-:-:S04]  /*e5c0*/  UMOV UR21, UR11 ;  /* 0x0000000b00157c82 */ /* 0x000fc80008000000 */
[----:B------:R-:W-:Y:S01]  /*e5d0*/  @UP1 UMOV UR12, UR19 ;  /* 0x00000013000c1c82 */ /* 0x000fe20008000000 */
[----:B------:R-:W-:Y:S02]  /*e5e0*/  UIADD3 UR19, -UR11, URZ, URZ ;  /* 0x0000003f0b137290 */ /* 0x000fe4000fffe13f */
[----:B------:R-:W-:Y:S01]  /*e5f0*/  @UP1 USHF.R.U32.HI UR21, URZ, UR17, UR12 ;  /* 0x000000113f151299 */ /* 0x000fe2000801160c */
[----:B------:R-:W-:Y:S01]  /*e600*/  R2UR UR12, R48 ;  /* 0x00000000300c72ca */ /* 0x000fe200000e0000 */
[----:B------:R-:W-:Y:S02]  /*e610*/  UIMAD UR19, UR22, UR19, UR25 ;  /* 0x00000013161372a4 */ /* 0x000fe4000f8e0219 */
[----:B------:R-:W-:Y:S02]  /*e620*/  UIADD3 UR20, -UR21, URZ, URZ ;  /* 0x0000003f15147290 */ /* 0x000fe4000fffe13f */
[----:B------:R-:W-:Y:S02]  /*e630*/  UIMAD UR19, UR19, UR6, UR4 ;  /* 0x00000006131372a4 */ /* 0x000fe4000f8e0204 */
[----:B------:R-:W-:Y:S01]  /*e640*/  UIMAD UR20, UR23, UR20, UR11 ;  /* 0x00000014171472a4 */ /* 0x000fe2000f8e020b */
[----:B------:R-:W-:Y:S01]  /*e650*/  UMOV UR17, UR9 ;  /* 0x0000000900117c82 */ /* 0x000fe20008000000 */
[----:B------:R-:W-:-:S02]  /*e660*/  UMOV UR18, UR10 ;  /* 0x0000000a00127c82 */ /* 0x000fc40008000000 */
[----:B------:R-:W-:Y:S01]  /*e670*/  UIMAD UR20, UR20, UR7, UR5 ;  /* 0x00000007141472a4 */ /* 0x000fe2000f8e0205 */
[----:B------:R-:W-:Y:S01]  /*e680*/  @UP0 ULDC UR11, c[0x0][0x384] ;  /* 0x0000e100000b0ab9 */ /* 0x000fe20000000800 */
[----:B------:R-:W-:-:S07]  /*e690*/  @UP0 ULDC UR25, c[0x0][0x388] ;  /* 0x0000e20000190ab9 */ /* 0x000fce0000000800 */
[----:B------:R0:W-:Y:S02]  /*e6a0*/  UTMALDG.4D.IM2COL [UR16], [UR14], UR30 ;  /* 0x000000100e0073b4 */ /* 0x0001e4000805801e */
[----:B0-----:R-:W-:-:S03]  /*e6b0*/  UIMAD.WIDE.U32 UR16, UR12, UR11, URZ ;  /* 0x0000000b0c1072a5 */ /* 0x001fc6000f8e003f */
[----:B------:R-:W-:-:S04]  /*e6c0*/  UMOV UR11, UR12 ;  /* 0x0000000c000b7c82 */ /* 0x000fc80008000000 */
[----:B------:R-:W-:Y:S01]  /*e6d0*/  @UP0 UMOV UR16, UR17 ;  /* 0x0000001100100c82 */ /* 0x000fe20008000000 */
[----:B------:R-:W-:Y:S02]  /*e6e0*/  @UP0 ULDC UR17, c[0x0][0x388] ;  /* 0x0000e20000110ab9 */ /* 0x000fe40000000800 */
[----:B------:R-:W-:-:S03]  /*e6f0*/  @UP0 USHF.R.U32.HI UR11, URZ, UR17, UR16 ;  /* 0x000000113f0b0299 */ /* 0x000fc60008011610 */
[----:B------:R-:W-:Y:S02]  /*e700*/  @UP1 ULDC.64 UR16, c[0x0][0x390] ;  /* 0x0000e40000101ab9 */ /* 0x000fe40000000a00 */
[----:B------:R-:W-:Y:S02]  /*e710*/  UIMAD.WIDE.U32 UR18, UR11, UR16, URZ ;  /* 0x000000100b1272a5 */ /* 0x000fe4000f8e003f */
[----:B------:R-:W-:Y:S01]  /*e720*/  UMOV UR21, UR11 ;  /* 0x0000000b00157c82 */ /* 0x000fe20008000000 */
[----:B------:R-:W-:-:S04]  /*e730*/  UIADD3 UR16, UR8, 0xa000, URZ ;  /* 0x0000a00008107890 */ /* 0x000fc8000fffe03f */
[----:B------:R-:W-:Y:S02]  /*e740*/  @UP1 UMOV UR18, UR19 ;  /* 0x0000001300121c82 */ /* 0x000fe40008000000 */
[----:B------:R-:W-:-:S03]  /*e750*/  @UP1 USHF.R.U32.HI UR21, URZ, UR17, UR18 ;  /* 0x000000113f151299 */ /* 0x000fc60008011612 */
[----:B------:R-:W-:Y:S01]  /*e760*/  UMOV UR17, UR9 ;  /* 0x0000000900117c82 */ /* 0x000fe20008000000 */
[----:B------:R-:W-:Y:S01]  /*e770*/  UIADD3 UR20, -UR21, URZ, URZ ;  /* 0x0000003f15147290 */ /* 0x000fe2000fffe13f */
[----:B------:R-:W-:-:S03]  /*e780*/  UMOV UR18, UR10 ;  /* 0x0000000a00127c82 */ /* 0x000fc60008000000 */
[----:B------:R-:W-:Y:S02]  /*e790*/  UIMAD UR20, UR23, UR20, UR11 ;  /* 0x00000014171472a4 */ /* 0x000fe4000f8e020b */
[----:B------:R-:W-:Y:S02]  /*e7a0*/  UIADD3 UR11, -UR11, URZ, URZ ;  /* 0x0000003f0b0b7290 */ /* 0x000fe4000fffe13f */
[----:B------:R-:W-:Y:S02]  /*e7b0*/  UIMAD UR20, UR20, UR7, UR5 ;  /* 0x00000007141472a4 */ /* 0x000fe4000f8e0205 */
[----:B------:R-:W-:Y:S01]  /*e7c0*/  UIMAD UR11, UR22, UR11, UR24 ;  /* 0x0000000b160b72a4 */ /* 0x000fe2000f8e0218 */
[----:B------:R-:W-:-:S03]  /*e7d0*/  R2UR UR24, R49 ;  /* 0x00000000311872ca */ /* 0x000fc600000e0000 */
[----:B------:R-:W-:-:S03]  /*e7e0*/  UIMAD UR19, UR11, UR6, UR4 ;  /* 0x000000060b1372a4 */ /* 0x000fc6000f8e0204 */
[----:B------:R-:W-:-:S06]  /*e7f0*/  R2UR UR11, R49 ;  /* 0x00000000310b72ca */ /* 0x000fcc00000e0000 */
[----:B------:R0:W-:Y:S02]  /*e800*/  UTMALDG.4D.IM2COL [UR16], [UR14], UR30 ;  /* 0x000000100e0073b4 */ /* 0x0001e4000805801e */
[----:B0-----:R-:W-:-:S05]  /*e810*/  @UP0 ULDC UR16, c[0x0][0x384] ;  /* 0x0000e10000100ab9 */ /* 0x001fca0000000800 */
[----:B------:R-:W-:Y:S01]  /*e820*/  UMOV UR20, UR11 ;  /* 0x0000000b00147c82 */ /* 0x000fe20008000000 */
[----:B------:R-:W-:-:S07]  /*e830*/  UIMAD.WIDE.U32 UR16, UR11, UR16, URZ ;  /* 0x000000100b1072a5 */ /* 0x000fce000f8e003f */
[----:B------:R-:W-:Y:S01]  /*e840*/  @UP0 UMOV UR16, UR17 ;  /* 0x0000001100100c82 */ /* 0x000fe20008000000 */
[----:B------:R-:W-:Y:S02]  /*e850*/  @UP0 ULDC UR17, c[0x0][0x388] ;  /* 0x0000e20000110ab9 */ /* 0x000fe40000000800 */
[----:B------:R-:W-:-:S03]  /*e860*/  @UP0 USHF.R.U32.HI UR20, URZ, UR17, UR16 ;  /* 0x000000113f140299 */ /* 0x000fc60008011610 */
[----:B------:R-:W-:Y:S02]  /*e870*/  @UP1 ULDC.64 UR16, c[0x0][0x390] ;  /* 0x0000e40000101ab9 */ /* 0x000fe40000000a00 */
[----:B------:R-:W-:Y:S02]  /*e880*/  UIMAD.WIDE.U32 UR18, UR20, UR16, URZ ;  /* 0x00000010141272a5 */ /* 0x000fe4000f8e003f */
[----:B------:R-:W-:-:S05]  /*e890*/  UMOV UR21, UR20 ;  /* 0x0000001400157c82 */ /* 0x000fca0008000000 */
[----:B------:R-:W-:Y:S02]  /*e8a0*/  @UP1 UMOV UR18, UR19 ;  /* 0x0000001300121c82 */ /* 0x000fe40008000000 */
[----:B------:R-:W-:Y:S02]  /*e8b0*/  @UP1 USHF.R.U32.HI UR21, URZ, UR17, UR18 ;  /* 0x000000113f151299 */ /* 0x000fe40008011612 */
[----:B------:R-:W-:Y:S02]  /*e8c0*/  UIADD3 UR17, -UR20, URZ, URZ ;  /* 0x0000003f14117290 */ /* 0x000fe4000fffe13f */
[----:B------:R-:W-:Y:S02]  /*e8d0*/  UIADD3 UR16, -UR21, URZ, URZ ;  /* 0x0000003f15107290 */ /* 0x000fe4000fffe13f */
[----:B------:R-:W-:Y:S01]  /*e8e0*/  UIMAD UR17, UR22, UR17, UR24 ;  /* 0x00000011161172a4 */ /* 0x000fe2000f8e0218 */
[----:B------:R-:W-:Y:S01]  /*e8f0*/  R2UR UR24, R50 ;  /* 0x00000000321872ca */ /* 0x000fe200000e0000 */
[----:B------:R-:W-:-:S02]  /*e900*/  UIMAD UR16, UR23, UR16, UR20 ;  /* 0x00000010171072a4 */ /* 0x000fc4000f8e0214 */
[----:B------:R-:W-:Y:S02]  /*e910*/  UIMAD UR19, UR17, UR6, UR4 ;  /* 0x00000006111372a4 */ /* 0x000fe4000f8e0204 */
[----:B------:R-:W-:Y:S02]  /*e920*/  UIMAD UR20, UR16, UR7, UR5 ;  /* 0x00000007101472a4 */ /* 0x000fe4000f8e0205 */
[----:B------:R-:W-:Y:S01]  /*e930*/  UIADD3 UR16, UR8, 0xa800, URZ ;  /* 0x0000a80008107890 */ /* 0x000fe2000fffe03f */
[----:B------:R-:W-:Y:S01]  /*e940*/  UMOV UR17, UR9 ;  /* 0x0000000900117c82 */ /* 0x000fe20008000000 */
[----:B------:R-:W-:-:S07]  /*e950*/  UMOV UR18, UR10 ;  /* 0x0000000a00127c82 */ /* 0x000fce0008000000 */
[----:B------:R0:W-:Y:S02]  /*e960*/  UTMALDG.4D.IM2COL [UR16], [UR14], UR30 ;  /* 0x000000100e0073b4 */ /* 0x0001e4000805801e */
[----:B0-----:R-:W-:Y:S01]  /*e970*/  @UP0 ULDC UR16, c[0x0][0x384] ;  /* 0x0000e10000100ab9 */ /* 0x001fe20000000800 */
        /* <DEDUP_REMOVED lines=210> */
[----:B------:R-:W-:Y:S02]  /*f6a0*/  UIMAD UR17, UR22, UR17, UR24 ;  /* 0x00000011161172a4 */ /* 0x000fe4000f8e0218 */
[----:B------:R-:W-:-:S02]  /*f6b0*/  UIMAD UR16, UR23, UR16, UR20 ;  /* 0x00000010171072a4 */ /* 0x000fc4000f8e0214 */
[----:B------:R-:W-:Y:S02]  /*f6c0*/  UIMAD UR19, UR17, UR6, UR4 ;  /* 0x00000006111372a4 */ /* 0x000fe4000f8e0204 */
[----:B------:R-:W-:Y:S02]  /*f6d0*/  UIMAD UR20, UR16, UR7, UR5 ;  /* 0x00000007101472a4 */ /* 0x000fe4000f8e0205 */
[----:B------:R-:W-:Y:S01]  /*f6e0*/  UIADD3 UR16, UR8, 0xf800, URZ ;  /* 0x0000f80008107890 */ /* 0x000fe2000fffe03f */
[----:B------:R-:W-:Y:S01]  /*f6f0*/  UMOV UR17, UR9 ;  /* 0x0000000900117c82 */ /* 0x000fe20008000000 */
[----:B------:R-:W-:Y:S01]  /*f700*/  UMOV UR18, UR10 ;  /* 0x0000000a00127c82 */ /* 0x000fe20008000000 */
[----:B------:R-:W-:-:S06]  /*f710*/  @UP0 ULDC UR24, c[0x0][0x384] ;  /* 0x0000e10000180ab9 */ /* 0x000fcc0000000800 */
[----:B------:R0:W-:Y:S02]  /*f720*/  UTMALDG.4D.IM2COL [UR16], [UR14], UR30 ;  /* 0x000000100e0073b4 */ /* 0x0001e4000805801e */
[----:B0-----:R-:W-:Y:S02]  /*f730*/  @UP0 ULDC UR16, c[0x0][0x384] ;  /* 0x0000e10000100ab9 */ /* 0x001fe40000000800 */
[----:B------:R-:W-:-:S07]  /*f740*/  UIMAD.WIDE.U32 UR16, UR31, UR16, URZ ;  /* 0x000000101f1072a5 */ /* 0x000fce000f8e003f */
[----:B------:R-:W-:Y:S01]  /*f750*/  @UP0 UMOV UR16, UR17 ;  /* 0x0000001100100c82 */ /* 0x000fe20008000000 */
[----:B------:R-:W-:Y:S02]  /*f760*/  @UP0 ULDC UR17, c[0x0][0x388] ;  /* 0x0000e20000110ab9 */ /* 0x000fe40000000800 */
[----:B------:R-:W-:-:S03]  /*f770*/  @UP0 USHF.R.U32.HI UR31, URZ, UR17, UR16 ;  /* 0x000000113f1f0299 */ /* 0x000fc60008011610 */
[----:B------:R-:W-:Y:S02]  /*f780*/  @UP1 ULDC.64 UR16, c[0x0][0x390] ;  /* 0x0000e40000101ab9 */ /* 0x000fe40000000a00 */
[----:B------:R-:W-:Y:S02]  /*f790*/  UIMAD.WIDE.U32 UR18, UR31, UR16, URZ ;  /* 0x000000101f1272a5 */ /* 0x000fe4000f8e003f */
[----:B------:R-:W-:Y:S01]  /*f7a0*/  UMOV UR21, UR31 ;  /* 0x0000001f00157c82 */ /* 0x000fe20008000000 */
[----:B------:R-:W-:-:S04]  /*f7b0*/  UIADD3 UR16, -UR31, URZ, URZ ;  /* 0x0000003f1f107290 */ /* 0x000fc8000fffe13f */
[----:B------:R-:W-:Y:S01]  /*f7c0*/  @UP1 UMOV UR18, UR19 ;  /* 0x0000001300121c82 */ /* 0x000fe20008000000 */
[----:B------:R-:W-:Y:S01]  /*f7d0*/  UIMAD UR16, UR22, UR16, UR29 ;  /* 0x00000010161072a4 */ /* 0x000fe2000f8e021d */
[----:B------:R-:W-:Y:S01]  /*f7e0*/  R2UR UR29, R29 ;  /* 0x000000001d1d72ca */ /* 0x000fe200000e0000 */
[----:B------:R-:W-:Y:S02]  /*f7f0*/  @UP1 USHF.R.U32.HI UR21, URZ, UR17, UR18 ;  /* 0x000000113f151299 */ /* 0x000fe40008011612 */
[----:B------:R-:W-:Y:S02]  /*f800*/  UIMAD UR19, UR16, UR6, UR4 ;  /* 0x00000006101372a4 */ /* 0x000fe4000f8e0204 */
[----:B------:R-:W-:Y:S02]  /*f810*/  UIADD3 UR17, -UR21, URZ, URZ ;  /* 0x0000003f15117290 */ /* 0x000fe4000fffe13f */
[----:B------:R-:W-:Y:S01]  /*f820*/  UIADD3 UR18, UR10, 0x20, URZ ;  /* 0x000000200a127890 */ /* 0x000fe2000fffe03f */
[----:B------:R-:W-:Y:S01]  /*f830*/  R2UR UR10, R44 ;  /* 0x000000002c0a72ca */ /* 0x000fe200000e0000 */
[----:B------:R-:W-:-:S02]  /*f840*/  UIMAD UR17, UR23, UR17, UR31 ;  /* 0x00000011171172a4 */ /* 0x000fc4000f8e021f */
[----:B------:R-:W-:Y:S02]  /*f850*/  UIADD3 UR16, UR8, 0x400, URZ ;  /* 0x0000040008107890 */ /* 0x000fe4000fffe03f */
[----:B------:R-:W-:Y:S01]  /*f860*/  UIMAD UR20, UR17, UR7, UR5 ;  /* 0x00000007111472a4 */ /* 0x000fe2000f8e0205 */
[----:B------:R-:W-:Y:S02]  /*f870*/  UMOV UR31, UR35 ;  /* 0x00000023001f7c82 */ /* 0x000fe40008000000 */
[----:B------:R-:W-:-:S06]  /*f880*/  UMOV UR17, UR9 ;  /* 0x0000000900117c82 */ /* 0x000fcc0008000000 */
[----:B------:R0:W-:Y:S02]  /*f890*/  UTMALDG.4D.IM2COL [UR16], [UR14], UR30 ;  /* 0x000000100e0073b4 */ /* 0x0001e4000805801e */
[----:B0-----:R-:W-:Y:S02]  /*f8a0*/  @UP0 ULDC UR16, c[0x0][0x384] ;  /* 0x0000e10000100ab9 */ /* 0x001fe40000000800 */
[----:B------:R-:W-:-:S07]  /*f8b0*/  UIMAD.WIDE.U32 UR16, UR38, UR16, URZ ;  /* 0x00000010261072a5 */ /* 0x000fce000f8e003f */
[----:B------:R-:W-:Y:S01]  /*f8c0*/  @UP0 UMOV UR16, UR17 ;  /* 0x0000001100100c82 */ /* 0x000fe20008000000 */
[----:B------:R-:W-:Y:S02]  /*f8d0*/  @UP0 ULDC UR17, c[0x0][0x388] ;  /* 0x0000e20000110ab9 */ /* 0x000fe40000000800 */
[----:B------:R-:W-:-:S03]  /*f8e0*/  @UP0 USHF.R.U32.HI UR38, URZ, UR17, UR16 ;  /* 0x000000113f260299 */ /* 0x000fc60008011610 */
[----:B------:R-:W-:Y:S01]  /*f8f0*/  @UP1 ULDC.64 UR16, c[0x0][0x390] ;  /* 0x0000e40000101ab9 */ /* 0x000fe20000000a00 */
[----:B------:R-:W-:Y:S02]  /*f900*/  UIADD3 UR19, -UR38, URZ, URZ ;  /* 0x0000003f26137290 */ /* 0x000fe4000fffe13f */
[----:B------:R-:W-:Y:S02]  /*f910*/  UIMAD.WIDE.U32 UR20, UR38, UR16, URZ ;  /* 0x00000010261472a5 */ /* 0x000fe4000f8e003f */
[----:B------:R-:W-:Y:S01]  /*f920*/  UIMAD UR19, UR22, UR19, UR29 ;  /* 0x00000013161372a4 */ /* 0x000fe2000f8e021d */
[----:B------:R-:W-:-:S03]  /*f930*/  R2UR UR29, R30 ;  /* 0x000000001e1d72ca */ /* 0x000fc600000e0000 */
[----:B------:R-:W-:Y:S01]  /*f940*/  UIMAD UR19, UR19, UR6, UR4 ;  /* 0x00000006131372a4 */ /* 0x000fe2000f8e0204 */
[----:B------:R-:W-:Y:S01]  /*f950*/  @UP1 UMOV UR20, UR21 ;  /* 0x0000001500141c82 */ /* 0x000fe20008000000 */
[----:B------:R-:W-:Y:S01]  /*f960*/  UMOV UR21, UR38 ;  /* 0x0000002600157c82 */ /* 0x000fe20008000000 */
[----:B------:R-:W-:-:S03]  /*f970*/  @UP1 USHF.R.U32.HI UR21, URZ, UR17, UR20 ;  /* 0x000000113f151299 */ /* 0x000fc60008011614 */
[----:B------:R-:W-:Y:S01]  /*f980*/  UMOV UR17, UR9 ;  /* 0x0000000900117c82 */ /* 0x000fe20008000000 */
[----:B------:R-:W-:-:S04]  /*f990*/  UIADD3 UR16, -UR21, URZ, URZ ;  /* 0x0000003f15107290 */ /* 0x000fc8000fffe13f */
[----:B------:R-:W-:-:S04]  /*f9a0*/  UIMAD UR16, UR23, UR16, UR38 ;  /* 0x00000010171072a4 */ /* 0x000fc8000f8e0226 */
[----:B------:R-:W-:Y:S02]  /*f9b0*/  UIMAD UR20, UR16, UR7, UR5 ;  /* 0x00000007101472a4 */ /* 0x000fe4000f8e0205 */
[----:B------:R-:W-:-:S09]  /*f9c0*/  UIADD3 UR16, UR8, 0xc00, URZ ;  /* 0x00000c0008107890 */ /* 0x000fd2000fffe03f */
        /* <DEDUP_REMOVED lines=17> */
[----:B------:R-:W-:Y:S02]  /*fae0*/  UIMAD UR16, UR23, UR16, UR56 ;  /* 0x00000010171072a4 */ /* 0x000fe4000f8e0238 */
[----:B------:R-:W-:Y:S02]  /*faf0*/  UIADD3 UR56, UR8, 0xd400, URZ ;  /* 0x0000d40008387890 */ /* 0x000fe4000fffe03f */
        /* <DEDUP_REMOVED lines=19> */
[----:B------:R-:W-:-:S03]  /*fc30*/  UIMAD UR16, UR23, UR16, UR57 ;  /* 0x00000010171072a4 */ /* 0x000fc6000f8e0239 */
[----:B------:R-:W-:Y:S01]  /*fc40*/  UMOV UR57, UR9 ;  /* 0x0000000900397c82 */ /* 0x000fe20008000000 */
        /* <DEDUP_REMOVED lines=10> */
[----:B------:R-:W-:-:S04]  /*fcf0*/  UIADD3 UR16, -UR58, URZ, URZ ;  /* 0x0000003f3a107290 */ /* 0x000fc8000fffe13f */
[----:B------:R-:W-:Y:S01]  /*fd00*/  UIMAD UR16, UR22, UR16, UR29 ;  /* 0x00000010161072a4 */ /* 0x000fe2000f8e021d */
[----:B------:R-:W-:Y:S01]  /*fd10*/  R2UR UR29, R33 ;  /* 0x00000000211d72ca */ /* 0x000fe200000e0000 */
[----:B------:R-:W-:Y:S01]  /*fd20*/  @UP1 UMOV UR20, UR21 ;  /* 0x0000001500141c82 */ /* 0x000fe20008000000 */
[----:B------:R-:W-:Y:S01]  /*fd30*/  UMOV UR21, UR58 ;  /* 0x0000003a00157c82 */ /* 0x000fe20008000000 */
[----:B------:R-:W-:Y:S02]  /*fd40*/  @UP1 USHF.R.U32.HI UR21, URZ, UR17, UR20 ;  /* 0x000000113f151299 */ /* 0x000fe40008011614 */
[----:B------:R-:W-:Y:S02]  /*fd50*/  UIMAD UR19, UR16, UR6, UR4 ;  /* 0x00000006101372a4 */ /* 0x000fe4000f8e0204 */
[----:B------:R-:W-:Y:S02]  /*fd60*/  UIADD3 UR17, -UR21, URZ, URZ ;  /* 0x0000003f15117290 */ /* 0x000fe4000fffe13f */
[----:B------:R-:W-:-:S02]  /*fd70*/  UIADD3 UR16, UR8, 0x2400, URZ ;  /* 0x0000240008107890 */ /* 0x000fc4000fffe03f */
[----:B------:R-:W-:-:S03]  /*fd80*/  UIMAD UR17, UR23, UR17, UR58 ;  /* 0x00000011171172a4 */ /* 0x000fc6000f8e023a */
[----:B------:R-:W-:Y:S01]  /*fd90*/  UMOV UR58, UR18 ;  /* 0x00000012003a7c82 */ /* 0x000fe20008000000 */
[----:B------:R-:W-:-:S03]  /*fda0*/  UIMAD UR20, UR17, UR7, UR5 ;  /* 0x00000007111472a4 */ /* 0x000fc6000f8e0205 */
        /* <DEDUP_REMOVED lines=18> */
[----:B------:R-:W-:Y:S01]  /*fed0*/  UIMAD UR16, UR23, UR16, UR60 ;  /* 0x00000010171072a4 */ /* 0x000fe2000f8e023c */
[----:B------:R-:W-:-:S03]  /*fee0*/  R2UR UR60, R53 ;  /* 0x00000000353c72ca */ /* 0x000fc600000e0000 */
        /* <DEDUP_REMOVED lines=40> */
[----:B------:R-:W-:Y:S01]  /*10170*/  @UP0 ULDC UR49, c[0x0][0x384] ;  /* 0x0000e10000310ab9 */ /* 0x000fe20000000800 */
        /* <DEDUP_REMOVED lines=20> */
[----:B------:R-:W-:Y:S01]  /*102c0*/  @UP0 ULDC UR50, c[0x0][0x388] ;  /* 0x0000e20000320ab9 */ /* 0x000fe20000000800 */
        /* <DEDUP_REMOVED lines=12> */
[----:B------:R-:W-:Y:S01]  /*10390*/  @UP1 UMOV UR20, UR21 ;  /* 0x0000001500141c82 */ /* 0x000fe20008000000 */
[----:B------:R-:W-:Y:S01]  /*103a0*/  UMOV UR21, UR51 ;  /* 0x0000003300157c82 */ /* 0x000fe20008000000 */
[----:B------:R-:W-:Y:S02]  /*103b0*/  @UP1 USHF.R.U32.HI UR21, URZ, UR17, UR20 ;  /* 0x000000113f151299 */ /* 0x000fe40008011614 */
[----:B------:R-:W-:Y:S02]  /*103c0*/  UIMAD UR19, UR16, UR6, UR4 ;  /* 0x00000006101372a4 */ /* 0x000fe4000f8e0204 */
[----:B------:R-:W-:Y:S02]  /*103d0*/  UIADD3 UR17, -UR21, URZ, URZ ;  /* 0x0000003f15117290 */ /* 0x000fe4000fffe13f */
[----:B------:R-:W-:Y:S02]  /*103e0*/  UIADD3 UR16, UR8, 0x4c00, URZ ;  /* 0x00004c0008107890 */ /* 0x000fe4000fffe03f */
[----:B------:R-:W-:Y:S01]  /*103f0*/  UIMAD UR17, UR23, UR17, UR51 ;  /* 0x00000011171172a4 */ /* 0x000fe2000f8e0233 */
[----:B------:R-:W-:-:S02]  /*10400*/  @UP0 ULDC UR44, c[0x0][0x388] ;  /* 0x0000e200002c0ab9 */ /* 0x000fc40000000800 */
[----:B------:R-:W-:Y:S01]  /*10410*/  @UP0 ULDC UR51, c[0x0][0x388] ;  /* 0x0000e20000330ab9 */ /* 0x000fe20000000800 */
[----:B------:R-:W-:-:S03]  /*10420*/  UIMAD UR20, UR17, UR7, UR5 ;  /* 0x00000007111472a4 */ /* 0x000fc6000f8e0205 */
[----:B------:R-:W-:-:S06]  /*10430*/  UMOV UR17, UR9 ;  /* 0x0000000900117c82 */ /* 0x000fcc0008000000 */
[----:B------:R0:W-:Y:S02]  /*10440*/  UTMALDG.4D.IM2COL [UR16], [UR14], UR30 ;  /* 0x000000100e0073b4 */ /* 0x0001e4000805801e */
[----:B0-----:R-:W-:Y:S01]  /*10450*/  @UP0 ULDC UR16, c[0x0][0x384] ;  /* 0x0000e10000100ab9 */ /* 0x001fe20000000800 */
[----:B------:R-:W-:Y:S01]  /*10460*/  UMOV UR19, UR29 ;  /* 0x0000001d00137c82 */ /* 0x000fe20008000000 */
[----:B------:R-:W-:Y:S01]  /*10470*/  UIMAD.WIDE.U32 UR16, UR29, UR16, URZ ;  /* 0x000000101d1072a5 */ /* 0x000fe2000f8e003f */
[----:B------:R-:W-:-:S06]  /*10480*/  R2UR UR29, R39 ;  /* 0x00000000271d72ca */ /* 0x000fcc00000e0000 */
        /* <DEDUP_REMOVED lines=9> */
[----:B------:R-:W-:Y:S01]  /*10520*/  @UP1 USHF.R.U32.HI UR21, URZ, UR17, UR20 ;  /* 0x000000113f151299 */ /* 0x000fe20008011614 */
[----:B------:R-:W-:-:S03]  /*10530*/  @UP0 ULDC UR42, c[0x0][0x384] ;  /* 0x0000e100002a0ab9 */ /* 0x000fc60000000800 */
[----:B------:R-:W-:-:S04]  /*10540*/  UIADD3 UR17, -UR21, URZ, URZ ;  /* 0x0000003f15117290 */ /* 0x000fc8000fffe13f */
[----:B------:R-:W-:Y:S02]  /*10550*/  UIMAD UR17, UR23, UR17, UR19 ;  /* 0x00000011171172a4 */ /* 0x000fe4000f8e0213 */
[----:B------:R-:W-:Y:S02]  /*10560*/  UIMAD UR19, UR16, UR6, UR4 ;  /* 0x00000006101372a4 */ /* 0x000fe4000f8e0204 */
[----:B------:R-:W-:Y:S02]  /*10570*/  UIMAD UR20, UR17, UR7, UR5 ;  /* 0x00000007111472a4 */ /* 0x000fe4000f8e0205 */
[----:B------:R-:W-:Y:S01]  /*10580*/  UIADD3 UR16, UR8, 0x5400, URZ ;  /* 0x0000540008107890 */ /* 0x000fe2000fffe03f */
[----:B------:R-:W-:-:S08]  /*10590*/  UMOV UR17, UR9 ;  /* 0x0000000900117c82 */ /* 0x000fd00008000000 */
        /* <DEDUP_REMOVED lines=10> */
[----:B------:R-:W-:-:S05]  /*10640*/  UIADD3 UR16, -UR19, URZ, URZ ;  /* 0x0000003f13107290 */ /* 0x000fca000fffe13f */
[----:B------:R-:W-:Y:S01]  /*10650*/  @UP1 UMOV UR20, UR21 ;  /* 0x0000001500141c82 */ /* 0x000fe20008000000 */
[----:B------:R-:W-:Y:S01]  /*10660*/  UMOV UR21, UR19 ;  /* 0x0000001300157c82 */ /* 0x000fe20008000000 */
[----:B------:R-:W-:Y:S02]  /*10670*/  @UP1 USHF.R.U32.HI UR21, URZ, UR17, UR20 ;  /* 0x000000113f151299 */ /* 0x000fe40008011614 */
[----:B------:R-:W-:Y:S01]  /*10680*/  UIMAD UR17, UR22, UR16, UR29 ;  /* 0x00000010161172a4 */ /* 0x000fe2000f8e021d */
[----:B------:R-:W-:Y:S01]  /*10690*/  R2UR UR29, R40 ;  /* 0x00000000281d72ca */ /* 0x000fe200000e0000 */
[----:B------:R-:W-:-:S04]  /*106a0*/  UIADD3 UR16, -UR21, URZ, URZ ;  /* 0x0000003f15107290 */ /* 0x000fc8000fffe13f */
[----:B------:R-:W-:Y:S02]  /*106b0*/  UIMAD UR16, UR23, UR16, UR19 ;  /* 0x00000010171072a4 */ /* 0x000fe4000f8e0213 */
[----:B------:R-:W-:Y:S02]  /*106c0*/  UIMAD UR19, UR17, UR6, UR4 ;  /* 0x00000006111372a4 */ /* 0x000fe4000f8e0204 */
[----:B------:R-:W-:Y:S02]  /*106d0*/  UIMAD UR20, UR16, UR7, UR5 ;  /* 0x00000007101472a4 */ /* 0x000fe4000f8e0205 */
[----:B------:R-:W-:Y:S01]  /*106e0*/  UIADD3 UR16, UR8, 0x5c00, URZ ;  /* 0x00005c0008107890 */ /* 0x000fe2000fffe03f */
[----:B------:R-:W-:-:S08]  /*106f0*/  UMOV UR17, UR9 ;  /* 0x0000000900117c82 */ /* 0x000fd00008000000 */
[----:B------:R0:W-:Y:S02]  /*10700*/  UTMALDG.4D.IM2COL [UR16], [UR14], UR30 ;  /* 0x000000100e0073b4 */ /* 0x0001e4000805801e */
[----:B0-----:R-:W-:Y:S02]  /*10710*/  UIMAD.WIDE.U32 UR16, UR29, UR24, URZ ;  /* 0x000000181d1072a5 */ /* 0x001fe4000f8e003f */
[----:B------:R-:W-:Y:S01]  /*10720*/  UMOV UR19, UR29 ;  /* 0x0000001d00137c82 */ /* 0x000fe20008000000 */
[----:B------:R-:W-:-:S04]  /*10730*/  R2UR UR29, R40 ;  /* 0x00000000281d72ca */ /* 0x000fc800000e0000 */
[----:B------:R-:W-:Y:S01]  /*10740*/  @UP0 UMOV UR24, UR17 ;  /* 0x0000001100180c82 */ /* 0x000fe20008000000 */
[----:B------:R-:W-:Y:S01]  /*10750*/  @UP1 ULDC.64 UR16, c[0x0][0x390] ;  /* 0x0000e40000101ab9 */ /* 0x000fe20000000a00 */
[----:B------:R-:W-:-:S03]  /*10760*/  @UP0 USHF.R.U32.HI UR19, URZ, UR25, UR24 ;  /* 0x000000193f130299 */ /* 0x000fc60008011618 */
[----:B------:R-:W-:Y:S01]  /*10770*/  @UP0 ULDC UR24, c[0x0][0x384] ;  /* 0x0000e10000180ab9 */ /* 0x000fe20000000800 */
[----:B------:R-:W-:Y:S02]  /*10780*/  UIMAD.WIDE.U32 UR20, UR19, UR16, URZ ;  /* 0x00000010131472a5 */ /* 0x000fe4000f8e003f */
[----:B------:R-:W-:Y:S01]  /*10790*/  UIADD3 UR16, UR8, 0x6400, URZ ;  /* 0x0000640008107890 */ /* 0x000fe2000fffe03f */
[----:B------:R-:W-:-:S04]  /*107a0*/  @UP0 ULDC UR25, c[0x0][0x388] ;  /* 0x0000e20000190ab9 */ /* 0x000fc80000000800 */
[----:B------:R-:W-:Y:S01]  /*107b0*/  @UP1 UMOV UR20, UR21 ;  /* 0x0000001500141c82 */ /* 0x000fe20008000000 */
[----:B------:R-:W-:Y:S01]  /*107c0*/  UMOV UR21, UR19 ;  /* 0x0000001300157c82 */ /* 0x000fe20008000000 */
[----:B------:R-:W-:-:S03]  /*107d0*/  @UP1 USHF.R.U32.HI UR21, URZ, UR17, UR20 ;  /* 0x000000113f151299 */ /* 0x000fc60008011614 */
[----:B------:R-:W-:Y:S01]  /*107e0*/  UMOV UR17, UR9 ;  /* 0x0000000900117c82 */ /* 0x000fe20008000000 */
[----:B------:R-:W-:-:S04]  /*107f0*/  UIADD3 UR20, -UR21, URZ, URZ ;  /* 0x0000003f15147290 */ /* 0x000fc8000fffe13f */
[----:B------:R-:W-:Y:S02]  /*10800*/  UIMAD UR20, UR23, UR20, UR19 ;  /* 0x00000014171472a4 */ /* 0x000fe4000f8e0213 */
[----:B------:R-:W-:Y:S02]  /*10810*/  UIADD3 UR19, -UR19, URZ, URZ ;  /* 0x0000003f13137290 */ /* 0x000fe4000fffe13f */
[----:B------:R-:W-:Y:S02]  /*10820*/  UIMAD UR20, UR20, UR7, UR5 ;  /* 0x00000007141472a4 */ /* 0x000fe4000f8e0205 */
[----:B------:R-:W-:-:S04]  /*10830*/  UIMAD UR19, UR22, UR19, UR29 ;  /* 0x00000013161372a4 */ /* 0x000fc8000f8e021d */
[----:B------:R-:W-:-:S09]  /*10840*/  UIMAD UR19, UR19, UR6, UR4 ;  /* 0x00000006131372a4 */ /* 0x000fd2000f8e0204 */
[----:B------:R0:W-:Y:S02]  /*10850*/  UTMALDG.4D.IM2COL [UR16], [UR14], UR30 ;  /* 0x000000100e0073b4 */ /* 0x0001e4000805801e */
[----:B0-----:R-:W-:-:S07]  /*10860*/  UIMAD.WIDE.U32 UR16, UR39, UR24, URZ ;  /* 0x00000018271072a5 */ /* 0x001fce000f8e003f */
[----:B------:R-:W-:Y:S01]  /*10870*/  @UP0 UMOV UR24, UR17 ;  /* 0x0000001100180c82 */ /* 0x000fe20008000000 */
[----:B------:R-:W-:Y:S01]  /*10880*/  @UP1 ULDC.64 UR16, c[0x0][0x390] ;  /* 0x0000e40000101ab9 */ /* 0x000fe20000000a00 */
[----:B------:R-:W-:-:S04]  /*10890*/  @UP0 USHF.R.U32.HI UR39, URZ, UR25, UR24 ;  /* 0x000000193f270299 */ /* 0x000fc80008011618 */
[----:B------:R-:W-:Y:S02]  /*108a0*/  UIMAD.WIDE.U32 UR24, UR39, UR16, URZ ;  /* 0x00000010271872a5 */ /* 0x000fe4000f8e003f */
[----:B------:R-:W-:Y:S02]  /*108b0*/  UIADD3 UR19, -UR39, URZ, URZ ;  /* 0x0000003f27137290 */ /* 0x000fe4000fffe13f */
[----:B------:R-:W-:Y:S01]  /*108c0*/  UMOV UR21, UR39 ;  /* 0x0000002700157c82 */ /* 0x000fe20008000000 */
[----:B------:R-:W-:Y:S02]  /*108d0*/  @UP1 USHF.R.U32.HI UR21, URZ, UR17, UR25 ;  /* 0x000000113f151299 */ /* 0x000fe40008011619 */
[----:B------:R-:W-:Y:S02]  /*108e0*/  UIMAD UR19, UR22, UR19, UR41 ;  /* 0x00000013161372a4 */ /* 0x000fe4000f8e0229 */
[----:B------:R-:W-:Y:S02]  /*108f0*/  UIADD3 UR20, -UR21, URZ, URZ ;  /* 0x0000003f15147290 */ /* 0x000fe4000fffe13f */
[----:B------:R-:W-:-:S02]  /*10900*/  UIADD3 UR16, UR8, 0x6c00, URZ ;  /* 0x00006c0008107890 */ /* 0x000fc4000fffe03f */
[----:B------:R-:W-:Y:S02]  /*10910*/  UIMAD UR20, UR23, UR20, UR39 ;  /* 0x00000014171472a4 */ /* 0x000fe4000f8e0227 */
[----:B------:R-:W-:Y:S02]  /*10920*/  UIMAD UR19, UR19, UR6, UR4 ;  /* 0x00000006131372a4 */ /* 0x000fe4000f8e0204 */
[----:B------:R-:W-:Y:S01]  /*10930*/  UIMAD UR20, UR20, UR7, UR5 ;  /* 0x00000007141472a4 */ /* 0x000fe2000f8e0205 */
[----:B------:R-:W-:Y:S01]  /*10940*/  UMOV UR17, UR9 ;  /* 0x0000000900117c82 */ /* 0x000fe20008000000 */
[----:B------:R-:W-:Y:S01]  /*10950*/  @UP0 ULDC UR24, c[0x0][0x384] ;  /* 0x0000e10000180ab9 */ /* 0x000fe20000000800 */
[----:B------:R-:W-:Y:S01]  /*10960*/  @UP0 ULDC UR25, c[0x0][0x384] ;  /* 0x0000e10000190ab9 */ /* 0x000fe20000000800 */
[----:B------:R-:W-:-:S05]  /*10970*/  @UP1 ULDC.64 UR38, c[0x0][0x390] ;  /* 0x0000e40000261ab9 */ /* 0x000fca0000000a00 */
[----:B------:R0:W-:Y:S02]  /*10980*/  UTMALDG.4D.IM2COL [UR16], [UR14], UR30 ;  /* 0x000000100e0073b4 */ /* 0x0001e4000805801e */
[----:B0-----:R-:W-:Y:S02]  /*10990*/  UIMAD.WIDE.U32 UR20, UR40, UR24, URZ ;  /* 0x00000018281472a5 */ /* 0x001fe4000f8e003f */
[----:B------:R-:W-:Y:S01]  /*109a0*/  UIMAD.WIDE.U32 UR16, UR35, UR25, URZ ;  /* 0x00000019231072a5 */ /* 0x000fe2000f8e003f */
[----:B------:R-:W-:Y:S01]  /*109b0*/  @UP0 ULDC UR24, c[0x0][0x388] ;  /* 0x0000e20000180ab9 */ /* 0x000fe20000000800 */
[----:B------:R-:W-:Y:S01]  /*109c0*/  UMOV UR19, UR40 ;  /* 0x0000002800137c82 */ /* 0x000fe20008000000 */
[----:B------:R-:W-:Y:S02]  /*109d0*/  @UP1 ULDC.64 UR40, c[0x0][0x390] ;  /* 0x0000e40000281ab9 */ /* 0x000fe40000000a00 */
[----:B------:R-:W-:Y:S01]  /*109e0*/  @UP0 ULDC UR20, c[0x0][0x388] ;  /* 0x0000e20000140ab9 */ /* 0x000fe20000000800 */
[----:B------:R-:W-:Y:S01]  /*109f0*/  @UP0 UMOV UR25, UR21 ;  /* 0x0000001500190c82 */ /* 0x000fe20008000000 */
[----:B------:R-:W-:-:S02]  /*10a00*/  @UP0 USHF.R.U32.HI UR31, URZ, UR20, UR17 ;  /* 0x000000143f1f0299 */ /* 0x000fc40008011611 */
[----:B------:R-:W-:Y:S01]  /*10a10*/  @UP0 USHF.R.U32.HI UR19, URZ, UR24, UR25 ;  /* 0x000000183f130299 */ /* 0x000fe20008011619 */
[----:B------:R-:W-:Y:S02]  /*10a20*/  @UP1 ULDC.64 UR16, c[0x0][0x390] ;  /* 0x0000e40000101ab9 */ /* 0x000fe40000000a00 */
[----:B------:R-:W-:Y:S01]  /*10a30*/  @UP1 ULDC.64 UR24, c[0x0][0x390] ;  /* 0x0000e40000181ab9 */ /* 0x000fe20000000a00 */
[----:B------:R-:W-:Y:S02]  /*10a40*/  UIMAD.WIDE.U32 UR20, UR31, UR16, URZ ;  /* 0x000000101f1472a5 */ /* 0x000fe4000f8e003f */
[----:B------:R-:W-:Y:S02]  /*10a50*/  UIMAD.WIDE.U32 UR26, UR19, UR24, URZ ;  /* 0x00000018131a72a5 */ /* 0x000fe4000f8e003f */
[----:B------:R-:W-:Y:S01]  /*10a60*/  UMOV UR29, UR19 ;  /* 0x00000013001d7c82 */ /* 0x000fe20008000000 */
[----:B------:R-:W-:Y:S02]  /*10a70*/  UIADD3 UR24, UR8, 0x7400, URZ ;  /* 0x0000740008187890 */ /* 0x000fe4000fffe03f */
[----:B------:R-:W-:Y:S01]  /*10a80*/  @UP1 USHF.R.U32.HI UR29, URZ, UR25, UR27 ;  /* 0x000000193f1d1299 */ /* 0x000fe2000801161b */
[----:B------:R-:W-:Y:S01]  /*10a90*/  @UP1 UMOV UR16, UR21 ;  /* 0x0000001500101c82 */ /* 0x000fe20008000000 */
[----:B------:R-:W-:Y:S01]  /*10aa0*/  UMOV UR21, UR31 ;  /* 0x0000001f00157c82 */ /* 0x000fe20008000000 */
[----:B------:R-:W-:-:S02]  /*10ab0*/  @UP1 USHF.R.U32.HI UR21, URZ, UR17, UR16 ;  /* 0x000000113f151299 */ /* 0x000fc40008011610 */
[----:B------:R-:W-:Y:S02]  /*10ac0*/  UIADD3 UR16, -UR19, URZ, URZ ;  /* 0x0000003f13107290 */ /* 0x000fe4000fffe13f */
[----:B------:R-:W-:Y:S01]  /*10ad0*/  UIADD3 UR20, -UR29, URZ, URZ ;  /* 0x0000003f1d147290 */ /* 0x000fe2000fffe13f */
[----:B------:R-:W-:Y:S01]  /*10ae0*/  @UP0 ULDC UR26, c[0x0][0x384] ;  /* 0x0000e100001a0ab9 */ /* 0x000fe20000000800 */
[----:B------:R-:W-:Y:S02]  /*10af0*/  UIMAD UR16, UR22, UR16, UR28 ;  /* 0x00000010161072a4 */ /* 0x000fe4000f8e021c */
[----:B------:R-:W-:Y:S02]  /*10b00*/  UIMAD.WIDE.U32 UR26, UR32, UR26, URZ ;  /* 0x0000001a201a72a5 */ /* 0x000fe4000f8e003f */
[----:B------:R-:W-:Y:S01]  /*10b10*/  UIMAD UR20, UR23, UR20, UR19 ;  /* 0x00000014171472a4 */ /* 0x000fe2000f8e0213 */
[----:B------:R-:W-:Y:S01]  /*10b20*/  @UP0 ULDC UR17, c[0x0][0x388] ;  /* 0x0000e20000110ab9 */ /* 0x000fe20000000800 */
[----:B------:R-:W-:Y:S01]  /*10b30*/  UMOV UR25, UR9 ;  /* 0x0000000900197c82 */ /* 0x000fe20008000000 */
[----:B------:R-:W-:-:S02]  /*10b40*/  @UP0 USHF.R.U32.HI UR32, URZ, UR17, UR27 ;  /* 0x000000113f200299 */ /* 0x000fc4000801161b */
[----:B------:R-:W-:Y:S02]  /*10b50*/  UIMAD UR27, UR16, UR6, UR4 ;  /* 0x00000006101b72a4 */ /* 0x000fe4000f8e0204 */
[----:B------:R-:W-:Y:S02]  /*10b60*/  UIMAD UR28, UR20, UR7, UR5 ;  /* 0x00000007141c72a4 */ /* 0x000fe4000f8e0205 */
[----:B------:R-:W-:Y:S02]  /*10b70*/  UIADD3 UR17, -UR31, URZ, URZ ;  /* 0x0000003f1f117290 */ /* 0x000fe4000fffe13f */
[----:B------:R-:W-:Y:S02]  /*10b80*/  UIADD3 UR16, -UR21, URZ, URZ ;  /* 0x0000003f15107290 */ /* 0x000fe4000fffe13f */
[----:B------:R-:W-:Y:S02]  /*10b90*/  UIMAD UR17, UR22, UR17, UR37 ;  /* 0x00000011161172a4 */ /* 0x000fe4000f8e0225 */
[----:B------:R-:W-:Y:S01]  /*10ba0*/  UIMAD UR20, UR23, UR16, UR31 ;  /* 0x00000010171472a4 */ /* 0x000fe2000f8e021f */
[----:B------:R-:W-:Y:S01]  /*10bb0*/  UMOV UR26, UR18 ;  /* 0x00000012001a7c82 */ /* 0x000fe20008000000 */
[----:B------:R-:W-:Y:S01]  /*10bc0*/  UIADD3 UR16, UR8, 0x7c00, URZ ;  /* 0x00007c0008107890 */ /* 0x000fe2000fffe03f */
[----:B------:R0:W-:Y:S01]  /*10bd0*/  UTMALDG.4D.IM2COL [UR24], [UR14], UR30 ;  /* 0x000000180e0073b4 */ /* 0x0001e2000805801e */
[----:B------:R-:W-:-:S02]  /*10be0*/  UIMAD UR19, UR17, UR6, UR4 ;  /* 0x00000006111372a4 */ /* 0x000fc4000f8e0204 */
[----:B------:R-:W-:Y:S01]  /*10bf0*/  UIMAD UR20, UR20, UR7, UR5 ;  /* 0x00000007141472a4 */ /* 0x000fe2000f8e0205 */
[----:B------:R-:W-:Y:S01]  /*10c00*/  UMOV UR17, UR9 ;  /* 0x0000000900117c82 */ /* 0x000fe20008000000 */
[----:B------:R-:W-:Y:S01]  /*10c10*/  UMOV UR37, UR11 ;  /* 0x0000000b00257c82 */ /* 0x000fe20008000000 */
[----:B------:R-:W-:-:S06]  /*10c20*/  UMOV UR35, UR48 ;  /* 0x0000003000237c82 */ /* 0x000fcc0008000000 */
[----:B------:R1:W-:Y:S01]  /*10c30*/  UTMALDG.4D.IM2COL [UR16], [UR14], UR30 ;  /* 0x000000100e0073b4 */ /* 0x0003e2000805801e */
[----:B0-----:R-:W-:Y:S01]  /*10c40*/  @UP1 ULDC.64 UR24, c[0x0][0x390] ;  /* 0x0000e40000181ab9 */ /* 0x001fe20000000a00 */
[----:B------:R-:W-:Y:S02]  /*10c50*/  UIADD3 UR27, -UR32, URZ, URZ ;  /* 0x0000003f201b7290 */ /* 0x000fe4000fffe13f */
[----:B------:R-:W-:Y:S02]  /*10c60*/  UIMAD.WIDE.U32 UR28, UR32, UR24, URZ ;  /* 0x00000018201c72a5 */ /* 0x000fe4000f8e003f */
[----:B------:R-:W-:Y:S01]  /*10c70*/  UIMAD UR27, UR22, UR27, UR10 ;  /* 0x0000001b161b72a4 */ /* 0x000fe2000f8e020a */
[----:B------:R-:W-:Y:S01]  /*10c80*/  R2UR UR10, R45 ;  /* 0x000000002d0a72ca */ /* 0x000fe200000e0000 */
[----:B------:R-:W-:-:S03]  /*10c90*/  UMOV UR26, UR36 ;  /* 0x00000024001a7c82 */ /* 0x000fc60008000000 */
[----:B------:R-:W-:Y:S01]  /*10ca0*/  @UP1 UMOV UR31, UR29 ;  /* 0x0000001d001f1c82 */ /* 0x000fe20008000000 */
[----:B-1----:R-:W-:Y:S01]  /*10cb0*/  UMOV UR21, UR32 ;  /* 0x0000002000157c82 */ /* 0x002fe20008000000 */
[----:B------:R-:W-:Y:S02]  /*10cc0*/  @UP1 USHF.R.U32.HI UR21, URZ, UR25, UR31 ;  /* 0x000000193f151299 */ /* 0x000fe4000801161f */
[----:B------:R-:W-:Y:S02]  /*10cd0*/  UIADD3 UR16, UR8, 0x8400, URZ ;  /* 0x0000840008107890 */ /* 0x000fe4000fffe03f */
[----:B------:R-:W-:Y:S02]  /*10ce0*/  UIADD3 UR24, -UR21, URZ, URZ ;  /* 0x0000003f15187290 */ /* 0x000fe4000fffe13f */
[----:B------:R-:W-:Y:S02]  /*10cf0*/  UIMAD UR19, UR27, UR6, UR4 ;  /* 0x000000061b1372a4 */ /* 0x000fe4000f8e0204 */
[----:B------:R-:W-:Y:S01]  /*10d00*/  UIMAD UR20, UR23, UR24, UR32 ;  /* 0x00000018171472a4 */ /* 0x000fe2000f8e0220 */
[----:B------:R-:W-:Y:S01]  /*10d10*/  @UP0 ULDC UR25, c[0x0][0x384] ;  /* 0x0000e10000190ab9 */ /* 0x000fe20000000800 */
[----:B------:R-:W-:-:S02]  /*10d20*/  @UP0 ULDC UR27, c[0x0][0x388] ;  /* 0x0000e200001b0ab9 */ /* 0x000fc40000000800 */
[----:B------:R-:W-:Y:S02]  /*10d30*/  UIMAD UR20, UR20, UR7, UR5 ;  /* 0x00000007141472a4 */ /* 0x000fe4000f8e0205 */
[----:B------:R-:W-:Y:S01]  /*10d40*/  UIMAD.WIDE.U32 UR24, UR36, UR25, URZ ;  /* 0x00000019241872a5 */ /* 0x000fe2000f8e003f */
[----:B------:R-:W-:Y:S01]  /*10d50*/  UMOV UR31, UR34 ;  /* 0x00000022001f7c82 */ /* 0x000fe20008000000 */
[----:B------:R-:W-:Y:S02]  /*10d60*/  UMOV UR32, UR46 ;  /* 0x0000002e00207c82 */ /* 0x000fe40008000000 */
[----:B------:R-:W-:Y:S01]  /*10d70*/  @UP0 USHF.R.U32.HI UR26, URZ, UR27, UR25 ;  /* 0x0000001b3f1a0299 */ /* 0x000fe20008011619 */
[----:B------:R-:W-:Y:S02]  /*10d80*/  UMOV UR36, UR47 ;  /* 0x0000002f00247c82 */ /* 0x000fe40008000000 */
[----:B------:R-:W-:Y:S01]  /*10d90*/  @UP0 ULDC UR27, c[0x0][0x384] ;  /* 0x0000e100001b0ab9 */ /* 0x000fe20000000800 */
[----:B------:R0:W-:Y:S01]  /*10da0*/  UTMALDG.4D.IM2COL [UR16], [UR14], UR30 ;  /* 0x000000100e0073b4 */ /* 0x0001e2000805801e */
[----:B------:R-:W-:-:S02]  /*10db0*/  @UP1 ULDC.64 UR24, c[0x0][0x390] ;  /* 0x0000e40000181ab9 */ /* 0x000fc40000000a00 */
[----:B------:R-:W-:Y:S01]  /*10dc0*/  UMOV UR29, UR26 ;  /* 0x0000001a001d7c82 */ /* 0x000fe20008000000 */
[----:B0-----:R-:W-:Y:S01]  /*10dd0*/  UIMAD.WIDE.U32 UR20, UR13, UR27, URZ ;  /* 0x0000001b0d1472a5 */ /* 0x001fe2000f8e003f */
[----:B------:R-:W-:Y:S01]  /*10de0*/  @UP0 ULDC UR19, c[0x0][0x388] ;  /* 0x0000e20000130ab9 */ /* 0x000fe20000000800 */
[----:B------:R-:W-:Y:S02]  /*10df0*/  UIMAD.WIDE.U32 UR16, UR26, UR24, URZ ;  /* 0x000000181a1072a5 */ /* 0x000fe4000f8e003f */
[----:B------:R-:W-:Y:S02]  /*10e00*/  @UP0 USHF.R.U32.HI UR13, URZ, UR19, UR21 ;  /* 0x000000133f0d0299 */ /* 0x000fe40008011615 */
[----:B------:R-:W-:Y:S02]  /*10e10*/  UIADD3 UR19, -UR26, URZ, URZ ;  /* 0x0000003f1a137290 */ /* 0x000fe4000fffe13f */
[----:B------:R-:W-:Y:S01]  /*10e20*/  UIMAD.WIDE.U32 UR20, UR13, UR38, URZ ;  /* 0x000000260d1472a5 */ /* 0x000fe2000f8e003f */
[----:B------:R-:W-:Y:S01]  /*10e30*/  @UP1 UMOV UR27, UR17 ;  /* 0x00000011001b1c82 */ /* 0x000fe20008000000 */
[----:B------:R-:W-:-:S02]  /*10e40*/  UIADD3 UR24, UR8, 0x8c00, URZ ;  /* 0x00008c0008187890 */ /* 0x000fc4000fffe03f */
[----:B------:R-:W-:-:S03]  /*10e50*/  @UP1 USHF.R.U32.HI UR29, URZ, UR25, UR27 ;  /* 0x000000193f1d1299 */ /* 0x000fc6000801161b */
[----:B------:R-:W-:Y:S01]  /*10e60*/  @UP1 UMOV UR20, UR21 ;  /* 0x0000001500141c82 */ /* 0x000fe20008000000 */
[----:B------:R-:W-:Y:S01]  /*10e70*/  UMOV UR21, UR13 ;  /* 0x0000000d00157c82 */ /* 0x000fe20008000000 */
[----:B------:R-:W-:Y:S02]  /*10e80*/  @UP1 USHF.R.U32.HI UR21, URZ, UR39, UR20 ;  /* 0x000000273f151299 */ /* 0x000fe40008011614 */
[----:B------:R-:W-:Y:S02]  /*10e90*/  UIADD3 UR17, -UR29, URZ, URZ ;  /* 0x0000003f1d117290 */ /* 0x000fe4000fffe13f */
[----:B------:R-:W-:Y:S01]  /*10ea0*/  UIMAD UR27, UR22, UR19, UR10 ;  /* 0x00000013161b72a4 */ /* 0x000fe2000f8e020a */
[----:B------:R-:W-:Y:S01]  /*10eb0*/  R2UR UR10, R47 ;  /* 0x000000002f0a72ca */ /* 0x000fe200000e0000 */
[----:B------:R-:W-:Y:S02]  /*10ec0*/  UIADD3 UR19, -UR13, URZ, URZ ;  /* 0x0000003f0d137290 */ /* 0x000fe4000fffe13f */
[----:B------:R-:W-:-:S02]  /*10ed0*/  UIADD3 UR20, -UR21, URZ, URZ ;  /* 0x0000003f15147290 */ /* 0x000fc4000fffe13f */
[----:B------:R-:W-:Y:S02]  /*10ee0*/  UIMAD UR17, UR23, UR17, UR26 ;  /* 0x00000011171172a4 */ /* 0x000fe4000f8e021a */
[----:B------:R-:W-:Y:S02]  /*10ef0*/  UIMAD UR19, UR22, UR19, UR45 ;  /* 0x00000013161372a4 */ /* 0x000fe4000f8e022d */
[----:B------:R-:W-:Y:S02]  /*10f00*/  UIMAD UR20, UR23, UR20, UR13 ;  /* 0x00000014171472a4 */ /* 0x000fe4000f8e020d */
[----:B------:R-:W-:Y:S02]  /*10f10*/  UIMAD UR27, UR27, UR6, UR4 ;  /* 0x000000061b1b72a4 */ /* 0x000fe4000f8e0204 */
[----:B------:R-:W-:Y:S02]  /*10f20*/  UIMAD UR28, UR17, UR7, UR5 ;  /* 0x00000007111c72a4 */ /* 0x000fe4000f8e0205 */
[----:B------:R-:W-:-:S02]  /*10f30*/  UIADD3 UR16, UR8, 0x9400, URZ ;  /* 0x0000940008107890 */ /* 0x000fc4000fffe03f */
[----:B------:R-:W-:Y:S02]  /*10f40*/  UIMAD UR19, UR19, UR6, UR4 ;  /* 0x00000006131372a4 */ /* 0x000fe4000f8e0204 */
[----:B------:R-:W-:Y:S01]  /*10f50*/  UIMAD UR20, UR20, UR7, UR5 ;  /* 0x00000007141472a4 */ /* 0x000fe2000f8e0205 */
[----:B------:R-:W-:Y:S01]  /*10f60*/  UMOV UR25, UR9 ;  /* 0x0000000900197c82 */ /* 0x000fe20008000000 */
[----:B------:R-:W-:Y:S01]  /*10f70*/  UMOV UR26, UR18 ;  /* 0x00000012001a7c82 */ /* 0x000fe20008000000 */
[----:B------:R-:W-:Y:S01]  /*10f80*/  UMOV UR17, UR9 ;  /* 0x0000000900117c82 */ /* 0x000fe20008000000 */
[----:B------:R0:W-:Y:S01]  /*10f90*/  UTMALDG.4D.IM2COL [UR24], [UR14], UR30 ;  /* 0x000000180e0073b4 */ /* 0x0001e2000805801e */
[----:B------:R-:W-:Y:S01]  /*10fa0*/  @UP0 ULDC UR13, c[0x0][0x384] ;  /* 0x0000e100000d0ab9 */ /* 0x000fe20000000800 */
[----:B------:R-:W-:Y:S01]  /*10fb0*/  @UP0 ULDC UR38, c[0x0][0x384] ;  /* 0x0000e10000260ab9 */ /* 0x000fe20000000800 */
[----:B------:R-:W-:Y:S01]  /*10fc0*/  @UP0 ULDC UR45, c[0x0][0x384] ;  /* 0x0000e100002d0ab9 */ /* 0x000fe20000000800 */
[----:B------:R-:W-:Y:S01]  /*10fd0*/  UIMAD.WIDE.U32 UR38, UR11, UR38, URZ ;  /* 0x000000260b2672a5 */ /* 0x000fe2000f8e003f */
[----:B------:R1:W-:Y:S06]  /*10fe0*/  UTMALDG.4D.IM2COL [UR16], [UR14], UR30 ;  /* 0x000000100e0073b4 */ /* 0x0003ec000805801e */
[----:B------:R-:W-:Y:S01]  /*10ff0*/  @UP0 ULDC UR38, c[0x0][0x388] ;  /* 0x0000e20000260ab9 */ /* 0x000fe20000000800 */
[----:B0-----:R-:W-:Y:S01]  /*11000*/  @UP0 ULDC UR24, c[0x0][0x384] ;  /* 0x0000e10000180ab9 */ /* 0x001fe20000000800 */
[----:B------:R-:W-:Y:S01]  /*11010*/  @UP0 ULDC UR25, c[0x0][0x388] ;  /* 0x0000e20000190ab9 */ /* 0x000fe20000000800 */
[----:B------:R-:W-:Y:S01]  /*11020*/  @UP1 ULDC.64 UR26, c[0x0][0x390] ;  /* 0x0000e400001a1ab9 */ /* 0x000fe20000000a00 */
[----:B-1----:R-:W-:-:S02]  /*11030*/  UIMAD.WIDE.U32 UR16, UR34, UR13, URZ ;  /* 0x0000000d221072a5 */ /* 0x002fc4000f8e003f */
[----:B------:R-:W-:Y:S01]  /*11040*/  UIMAD.WIDE.U32 UR20, UR12, UR24, URZ ;  /* 0x000000180c1472a5 */ /* 0x000fe2000f8e003f */
[----:B------:R-:W-:Y:S01]  /*11050*/  @UP0 ULDC UR13, c[0x0][0x388] ;  /* 0x0000e200000d0ab9 */ /* 0x000fe20000000800 */
[----:B------:R-:W-:Y:S02]  /*11060*/  UMOV UR34, UR52 ;  /* 0x0000003400227c82 */ /* 0x000fe40008000000 */
[----:B------:R-:W-:Y:S01]  /*11070*/  @UP0 USHF.R.U32.HI UR12, URZ, UR13, UR21 ;  /* 0x0000000d3f0c0299 */ /* 0x000fe20008011615 */
[----:B------:R-:W-:Y:S01]  /*11080*/  @UP0 UMOV UR24, UR17 ;  /* 0x0000001100180c82 */ /* 0x000fe20008000000 */
[----:B------:R-:W-:Y:S01]  /*11090*/  @UP1 ULDC.64 UR16, c[0x0][0x390] ;  /* 0x0000e40000101ab9 */ /* 0x000fe20000000a00 */
[----:B------:R-:W-:Y:S02]  /*110a0*/  @UP0 USHF.R.U32.HI UR31, URZ, UR25, UR24 ;  /* 0x000000193f1f0299 */ /* 0x000fe40008011618 */
[----:B------:R-:W-:Y:S02]  /*110b0*/  UIMAD.WIDE.U32 UR20, UR12, UR16, URZ ;  /* 0x000000100c1472a5 */ /* 0x000fe4000f8e003f */
[----:B------:R-:W-:-:S02]  /*110c0*/  UIMAD.WIDE.U32 UR28, UR31, UR26, URZ ;  /* 0x0000001a1f1c72a5 */ /* 0x000fc4000f8e003f */
[----:B------:R-:W-:Y:S02]  /*110d0*/  UIADD3 UR11, -UR12, URZ, URZ ;  /* 0x0000003f0c0b7290 */ /* 0x000fe4000fffe13f */
[----:B------:R-:W-:Y:S01]  /*110e0*/  UIADD3 UR24, UR8, 0x9c00, URZ ;  /* 0x00009c0008187890 */ /* 0x000fe2000fffe03f */
[----:B------:R-:W-:Y:S02]  /*110f0*/  @UP1 UMOV UR19, UR21 ;  /* 0x0000001500131c82 */ /* 0x000fe40008000000 */
[----:B------:R-:W-:Y:S01]  /*11100*/  @UP1 UMOV UR13, UR29 ;  /* 0x0000001d000d1c82 */ /* 0x000fe20008000000 */
[----:B------:R-:W-:Y:S01]  /*11110*/  UMOV UR29, UR31 ;  /* 0x0000001f001d7c82 */ /* 0x000fe20008000000 */
[----:B------:R-:W-:Y:S02]  /*11120*/  @UP1 USHF.R.U32.HI UR29, URZ, UR27, UR13 ;  /* 0x0000001b3f1d1299 */ /* 0x000fe4000801160d */
[----:B------:R-:W-:Y:S01]  /*11130*/  UIADD3 UR13, -UR31, URZ, URZ ;  /* 0x0000003f1f0d7290 */ /* 0x000fe2000fffe13f */
[----:B------:R-:W-:Y:S01]  /*11140*/  UMOV UR21, UR12 ;  /* 0x0000000c00157c82 */ /* 0x000fe20008000000 */
[----:B------:R-:W-:-:S02]  /*11150*/  @UP1 USHF.R.U32.HI UR21, URZ, UR17, UR19 ;  /* 0x000000113f151299 */ /* 0x000fc40008011613 */
[----:B------:R-:W-:Y:S01]  /*11160*/  UIMAD UR13, UR22, UR13, UR10 ;  /* 0x0000000d160d72a4 */ /* 0x000fe2000f8e020a */
[----:B------:R-:W-:Y:S01]  /*11170*/  R2UR UR10, R48 ;  /* 0x00000000300a72ca */ /* 0x000fe200000e0000 */
[----:B------:R-:W-:Y:S02]  /*11180*/  UIADD3 UR17, -UR29, URZ, URZ ;  /* 0x0000003f1d117290 */ /* 0x000fe4000fffe13f */
[----:B------:R-:W-:Y:S02]  /*11190*/  UIMAD UR27, UR13, UR6, UR4 ;  /* 0x000000060d1b72a4 */ /* 0x000fe4000f8e0204 */
[----:B------:R-:W-:Y:S02]  /*111a0*/  UIADD3 UR13, -UR21, URZ, URZ ;  /* 0x0000003f150d7290 */ /* 0x000fe4000fffe13f */
[----:B------:R-:W-:Y:S02]  /*111b0*/  UIMAD UR17, UR23, UR17, UR31 ;  /* 0x00000011171172a4 */ /* 0x000fe4000f8e021f */
[----:B------:R-:W-:-:S02]  /*111c0*/  UIMAD UR13, UR23, UR13, UR12 ;  /* 0x0000000d170d72a4 */ /* 0x000fc4000f8e020c */
[----:B------:R-:W-:Y:S02]  /*111d0*/  UIMAD UR28, UR17, UR7, UR5 ;  /* 0x00000007111c72a4 */ /* 0x000fe4000f8e0205 */
[----:B------:R-:W-:Y:S01]  /*111e0*/  UIMAD UR11, UR22, UR11, UR10 ;  /* 0x0000000b160b72a4 */ /* 0x000fe2000f8e020a */
[----:B------:R-:W-:Y:S01]  /*111f0*/  R2UR UR10, R49 ;  /* 0x00000000310a72ca */ /* 0x000fe200000e0000 */
[----:B------:R-:W-:Y:S02]  /*11200*/  UIADD3 UR16, UR8, 0xa400, URZ ;  /* 0x0000a40008107890 */ /* 0x000fe4000fffe03f */
[----:B------:R-:W-:Y:S02]  /*11210*/  UIMAD UR19, UR11, UR6, UR4 ;  /* 0x000000060b1372a4 */ /* 0x000fe4000f8e0204 */
[----:B------:R-:W-:Y:S01]  /*11220*/  UIMAD UR20, UR13, UR7, UR5 ;  /* 0x000000070d1472a4 */ /* 0x000fe2000f8e0205 */
[----:B------:R-:W-:Y:S01]  /*11230*/  @UP0 ULDC UR11, c[0x0][0x388] ;  /* 0x0000e200000b0ab9 */ /* 0x000fe20000000800 */
[----:B------:R-:W-:Y:S01]  /*11240*/  UMOV UR25, UR9 ;  /* 0x0000000900197c82 */ /* 0x000fe20008000000 */
[----:B------:R-:W-:Y:S01]  /*11250*/  UMOV UR26, UR18 ;  /* 0x00000012001a7c82 */ /* 0x000fe20008000000 */
[----:B------:R-:W-:Y:S01]  /*11260*/  @UP0 USHF.R.U32.HI UR37, URZ, UR11, UR39 ;  /* 0x0000000b3f250299 */ /* 0x000fe20008011627 */
[----:B------:R0:W-:Y:S01]  /*11270*/  UTMALDG.4D.IM2COL [UR24], [UR14], UR30 ;  /* 0x000000180e0073b4 */ /* 0x0001e2000805801e */
[----:B------:R-:W-:Y:S01]  /*11280*/  UMOV UR17, UR9 ;  /* 0x0000000900117c82 */ /* 0x000fe20008000000 */
[----:B------:R-:W-:Y:S01]  /*11290*/  @UP0 ULDC UR39, c[0x0][0x384] ;  /* 0x0000e10000270ab9 */ /* 0x000fe20000000800 */
[----:B------:R-:W-:Y:S01]  /*112a0*/  UMOV UR12, UR55 ;  /* 0x00000037000c7c82 */ /* 0x000fe20008000000 */
[----:B------:R-:W-:Y:S01]  /*112b0*/  UMOV UR31, UR53 ;  /* 0x00000035001f7c82 */ /* 0x000fe20008000000 */
[----:B------:R-:W-:Y:S01]  /*112c0*/  UMOV UR13, UR54 ;  /* 0x00000036000d7c82 */ /* 0x000fe20008000000 */
[----:B------:R-:W-:Y:S01]  /*112d0*/  UMOV UR11, UR59 ;  /* 0x0000003b000b7c82 */ /* 0x000fe20008000000 */
[----:B------:R1:W-:Y:S01]  /*112e0*/  UTMALDG.4D.IM2COL [UR16], [UR14], UR30 ;  /* 0x000000100e0073b4 */ /* 0x0003e2000805801e */
[----:B0-----:R-:W-:Y:S01]  /*112f0*/  @UP1 ULDC.64 UR24, c[0x0][0x390] ;  /* 0x0000e40000181ab9 */ /* 0x001fe20000000a00 */
[----:B------:R-:W-:Y:S01]  /*11300*/  @UP0 ULDC UR28, c[0x0][0x388] ;  /* 0x0000e200001c0ab9 */ /* 0x000fe20000000800 */
[----:B------:R-:W-:Y:S01]  /*11310*/  @UP0 ULDC UR27, c[0x0][0x384] ;  /* 0x0000e100001b0ab9 */ /* 0x000fe20000000800 */
[----:B-1----:R-:W-:-:S02]  /*11320*/  UIMAD.WIDE.U32 UR16, UR37, UR24, URZ ;  /* 0x00000018251072a5 */ /* 0x002fc4000f8e003f */
[----:B------:R-:W-:Y:S01]  /*11330*/  UMOV UR21, UR37 ;  /* 0x0000002500157c82 */ /* 0x000fe20008000000 */
[----:B------:R-:W-:Y:S01]  /*11340*/  UIADD3 UR19, -UR37, URZ, URZ ;  /* 0x0000003f25137290 */ /* 0x000fe2000fffe13f */
[----:B------:R-:W-:Y:S01]  /*11350*/  @UP0 ULDC UR24, c[0x0][0x384] ;  /* 0x0000e10000180ab9 */ /* 0x000fe20000000800 */
[----:B------:R-:W-:Y:S02]  /*11360*/  UIADD3 UR16, UR8, 0xac00, URZ ;  /* 0x0000ac0008107890 */ /* 0x000fe4000fffe03f */
[----:B------:R-:W-:Y:S01]  /*11370*/  @UP1 UMOV UR26, UR17 ;  /* 0x00000011001a1c82 */ /* 0x000fe20008000000 */
[----:B------:R-:W-:Y:S01]  /*11380*/  UIMAD UR19, UR22, UR19, UR10 ;  /* 0x00000013161372a4 */ /* 0x000fe2000f8e020a */
[----:B------:R-:W-:Y:S01]  /*11390*/  R2UR UR10, R50 ;  /* 0x00000000320a72ca */ /* 0x000fe200000e0000 */
[----:B------:R-:W-:Y:S02]  /*113a0*/  @UP1 USHF.R.U32.HI UR21, URZ, UR25, UR26 ;  /* 0x000000193f151299 */ /* 0x000fe4000801161a */
[----:B------:R-:W-:-:S02]  /*113b0*/  UIMAD UR19, UR19, UR6, UR4 ;  /* 0x00000006131372a4 */ /* 0x000fc4000f8e0204 */
[----:B------:R-:W-:Y:S02]  /*113c0*/  UIADD3 UR20, -UR21, URZ, URZ ;  /* 0x0000003f15147290 */ /* 0x000fe4000fffe13f */
[----:B------:R-:W-:Y:S02]  /*113d0*/  UIMAD.WIDE.U32 UR24, UR33, UR24, URZ ;  /* 0x00000018211872a5 */ /* 0x000fe4000f8e003f */
[----:B------:R-:W-:Y:S01]  /*113e0*/  UIMAD UR20, UR23, UR20, UR37 ;  /* 0x00000014171472a4 */ /* 0x000fe2000f8e0225 */
[----:B------:R-:W-:Y:S01]  /*113f0*/  UMOV UR17, UR9 ;  /* 0x0000000900117c82 */ /* 0x000fe20008000000 */
[----:B------:R-:W-:Y:S02]  /*11400*/  @UP0 USHF.R.U32.HI UR33, URZ, UR28, UR25 ;  /* 0x0000001c3f210299 */ /* 0x000fe40008011619 */
[----:B------:R-:W-:Y:S01]  /*11410*/  UIMAD UR20, UR20, UR7, UR5 ;  /* 0x00000007141472a4 */ /* 0x000fe2000f8e0205 */
[----:B------:R-:W-:Y:S01]  /*11420*/  @UP1 ULDC.64 UR24, c[0x0][0x390] ;  /* 0x0000e40000181ab9 */ /* 0x000fe20000000a00 */
[----:B------:R-:W-:Y:S01]  /*11430*/  @UP0 ULDC UR26, c[0x0][0x388] ;  /* 0x0000e200001a0ab9 */ /* 0x000fe20000000800 */
[----:B------:R-:W-:-:S02]  /*11440*/  @UP0 ULDC UR37, c[0x0][0x388] ;  /* 0x0000e20000250ab9 */ /* 0x000fc40000000800 */
[----:B------:R-:W-:-:S04]  /*11450*/  UMOV UR29, UR33 ;  /* 0x00000021001d7c82 */ /* 0x000fc80008000000 */
[----:B------:R0:W-:Y:S02]  /*11460*/  UTMALDG.4D.IM2COL [UR16], [UR14], UR30 ;  /* 0x000000100e0073b4 */ /* 0x0001e4000805801e */
[----:B0-----:R-:W-:Y:S02]  /*11470*/  UIMAD.WIDE.U32 UR20, UR46, UR27, URZ ;  /* 0x0000001b2e1472a5 */ /* 0x001fe4000f8e003f */
[----:B------:R-:W-:Y:S02]  /*11480*/  UIMAD.WIDE.U32 UR16, UR33, UR24, URZ ;  /* 0x00000018211072a5 */ /* 0x000fe4000f8e003f */
[----:B------:R-:W-:Y:S02]  /*11490*/  @UP0 USHF.R.U32.HI UR32, URZ, UR26, UR21 ;  /* 0x0000001a3f200299 */ /* 0x000fe40008011615 */
[----:B------:R-:W-:Y:S02]  /*114a0*/  UIADD3 UR19, -UR33, URZ, URZ ;  /* 0x0000003f21137290 */ /* 0x000fe4000fffe13f */
[----:B------:R-:W-:Y:S01]  /*114b0*/  UIMAD.WIDE.U32 UR20, UR32, UR40, URZ ;  /* 0x00000028201472a5 */ /* 0x000fe2000f8e003f */
[----:B------:R-:W-:Y:S01]  /*114c0*/  @UP1 UMOV UR27, UR17 ;  /* 0x00000011001b1c82 */ /* 0x000fe20008000000 */
[----:B------:R-:W-:-:S02]  /*114d0*/  UIADD3 UR24, UR8, 0xb400, URZ ;  /* 0x0000b40008187890 */ /* 0x000fc4000fffe03f */
[----:B------:R-:W-:Y:S02]  /*114e0*/  @UP1 USHF.R.U32.HI UR29, URZ, UR25, UR27 ;  /* 0x000000193f1d1299 */ /* 0x000fe4000801161b */
[----:B------:R-:W-:Y:S01]  /*114f0*/  UIMAD UR27, UR22, UR19, UR10 ;  /* 0x00000013161b72a4 */ /* 0x000fe2000f8e020a */
[----:B------:R-:W-:Y:S01]  /*11500*/  R2UR UR10, R51 ;  /* 0x00000000330a72ca */ /* 0x000fe200000e0000 */
[----:B------:R-:W-:Y:S01]  /*11510*/  @UP1 UMOV UR20, UR21 ;  /* 0x0000001500141c82 */ /* 0x000fe20008000000 */
[----:B------:R-:W-:Y:S01]  /*11520*/  UMOV UR21, UR32 ;  /* 0x0000002000157c82 */ /* 0x000fe20008000000 */
[----:B------:R-:W-:Y:S02]  /*11530*/  @UP1 USHF.R.U32.HI UR21, URZ, UR41, UR20 ;  /* 0x000000293f151299 */ /* 0x000fe40008011614 */
[----:B------:R-:W-:Y:S02]  /*11540*/  UIADD3 UR17, -UR29, URZ, URZ ;  /* 0x0000003f1d117290 */ /* 0x000fe4000fffe13f */
[----:B------:R-:W-:-:S02]  /*11550*/  UIADD3 UR19, -UR32, URZ, URZ ;  /* 0x0000003f20137290 */ /* 0x000fc4000fffe13f */
[----:B------:R-:W-:Y:S02]  /*11560*/  UIADD3 UR20, -UR21, URZ, URZ ;  /* 0x0000003f15147290 */ /* 0x000fe4000fffe13f */
[----:B------:R-:W-:Y:S02]  /*11570*/  UIMAD UR17, UR23, UR17, UR33 ;  /* 0x00000011171172a4 */ /* 0x000fe4000f8e0221 */
[----:B------:R-:W-:Y:S02]  /*11580*/  UIMAD UR19, UR22, UR19, UR10 ;  /* 0x00000013161372a4 */ /* 0x000fe4000f8e020a */
[----:B------:R-:W-:Y:S02]  /*11590*/  UIMAD UR20, UR23, UR20, UR32 ;  /* 0x00000014171472a4 */ /* 0x000fe4000f8e0220 */
[----:B------:R-:W-:Y:S02]  /*115a0*/  UIMAD UR27, UR27, UR6, UR4 ;  /* 0x000000061b1b72a4 */ /* 0x000fe4000f8e0204 */
[----:B------:R-:W-:-:S02]  /*115b0*/  UIMAD UR28, UR17, UR7, UR5 ;  /* 0x00000007111c72a4 */ /* 0x000fc4000f8e0205 */
[----:B------:R-:W-:Y:S02]  /*115c0*/  UIADD3 UR16, UR8, 0xbc00, URZ ;  /* 0x0000bc0008107890 */ /* 0x000fe4000fffe03f */
        /* <DEDUP_REMOVED lines=9> */
[----:B------:R-:W-:Y:S01]  /*11660*/  @UP0 ULDC UR40, c[0x0][0x384] ;  /* 0x0000e10000280ab9 */ /* 0x000fe20000000800 */
[----:B------:R-:W-:Y:S01]  /*11670*/  @UP0 ULDC UR46, c[0x0][0x384] ;  /* 0x0000e100002e0ab9 */ /* 0x000fe20000000800 */
[----:B------:R1:W-:Y:S01]  /*11680*/  UTMALDG.4D.IM2COL [UR16], [UR14], UR30 ;  /* 0x000000100e0073b4 */ /* 0x0003e2000805801e */
[----:B0-----:R-:W-:Y:S01]  /*11690*/  UIMAD.WIDE.U32 UR28, UR43, UR42, URZ ;  /* 0x0000002a2b1c72a5 */ /* 0x001fe2000f8e003f */
[----:B------:R-:W-:-:S02]  /*116a0*/  @UP1 ULDC.64 UR26, c[0x0][0x390] ;  /* 0x0000e400001a1ab9 */ /* 0x000fc40000000a00 */
[----:B------:R-:W-:Y:S02]  /*116b0*/  UMOV UR42, UR18 ;  /* 0x00000012002a7c82 */ /* 0x000fe40008000000 */
[----:B------:R-:W-:Y:S01]  /*116c0*/  MOV R17, UR42 ;  /* 0x0000002a00117c02 */ /* 0x000fe20008000f00 */
[----:B-1----:R-:W-:Y:S02]  /*116d0*/  UIMAD.WIDE.U32 UR16, UR47, UR45, URZ ;  /* 0x0000002d2f1072a5 */ /* 0x002fe4000f8e003f */
[----:B------:R-:W-:Y:S01]  /*116e0*/  UIMAD.WIDE.U32 UR20, UR48, UR39, URZ ;  /* 0x00000027301472a5 */ /* 0x000fe2000f8e003f */
[----:B------:R-:W-:Y:S01]  /*116f0*/  @UP0 ULDC UR19, c[0x0][0x388] ;  /* 0x0000e20000130ab9 */ /* 0x000fe20000000800 */
[----:B------:R-:W-:Y:S02]  /*11700*/  @UP0 ULDC UR47, c[0x0][0x384] ;  /* 0x0000e100002f0ab9 */ /* 0x000fe40000000800 */
[----:B------:R-:W-:Y:S01]  /*11710*/  @UP0 USHF.R.U32.HI UR35, URZ, UR44, UR21 ;  /* 0x0000002c3f230299 */ /* 0x000fe20008011615 */
[----:B------:R-:W-:Y:S01]  /*11720*/  R2UR UR44, R52 ;  /* 0x00000000342c72ca */ /* 0x000fe200000e0000 */
[----:B------:R-:W-:Y:S01]  /*11730*/  @UP0 UMOV UR24, UR17 ;  /* 0x0000001100180c82 */ /* 0x000fe20008000000 */
[----:B------:R-:W-:-:S02]  /*11740*/  UIMAD.WIDE.U32 UR20, UR52, UR49, URZ ;  /* 0x00000031341472a5 */ /* 0x000fc4000f8e003f */
[----:B------:R-:W-:Y:S01]  /*11750*/  @UP0 USHF.R.U32.HI UR36, URZ, UR38, UR24 ;  /* 0x000000263f240299 */ /* 0x000fe20008011618 */
[----:B------:R-:W-:Y:S02]  /*11760*/  @UP1 ULDC.64 UR16, c[0x0][0x390] ;  /* 0x0000e40000101ab9 */ /* 0x000fe40000000a00 */
[----:B------:R-:W-:Y:S01]  /*11770*/  @UP1 ULDC.64 UR24, c[0x0][0x390] ;  /* 0x0000e40000181ab9 */ /* 0x000fe20000000a00 */
[----:B------:R-:W-:Y:S01]  /*11780*/  UMOV UR10, UR35 ;  /* 0x00000023000a7c82 */ /* 0x000fe20008000000 */
[----:B------:R-:W-:Y:S02]  /*11790*/  UIMAD.WIDE.U32 UR38, UR36, UR24, URZ ;  /* 0x00000018242672a5 */ /* 0x000fe4000f8e003f */
[----:B------:R-:W-:Y:S01]  /*117a0*/  UMOV UR5, UR36 ;  /* 0x0000002400057c82 */ /* 0x000fe20008000000 */
[----:B------:R-:W-:Y:S02]  /*117b0*/  UIADD3 UR48, UR8, 0xdc00, URZ ;  /* 0x0000dc0008307890 */ /* 0x000fe4000fffe03f */
[----:B------:R-:W-:-:S02]  /*117c0*/  @UP1 USHF.R.U32.HI UR5, URZ, UR25, UR39 ;  /* 0x000000193f051299 */ /* 0x000fc40008011627 */
[----:B------:R-:W-:Y:S01]  /*117d0*/  @UP0 UMOV UR38, UR29 ;  /* 0x0000001d00260c82 */ /* 0x000fe20008000000 */
[----:B------:R-:W-:Y:S01]  /*117e0*/  @UP1 ULDC.64 UR24, c[0x0][0x390] ;  /* 0x0000e40000181ab9 */ /* 0x000fe20000000a00 */
[----:B------:R-:W-:Y:S02]  /*117f0*/  @UP0 USHF.R.U32.HI UR43, URZ, UR33, UR38 ;  /* 0x000000213f2b0299 */ /* 0x000fe40008011626 */
[----:B------:R-:W-:Y:S01]  /*11800*/  UIMAD.WIDE.U32 UR38, UR35, UR16, URZ ;  /* 0x00000010232672a5 */ /* 0x000fe2000f8e003f */
[----:B------:R-:W-:Y:S02]  /*11810*/  @UP1 ULDC.64 UR28, c[0x0][0x390] ;  /* 0x0000e400001c1ab9 */ /* 0x000fe40000000a00 */
[----:B------:R-:W-:Y:S01]  /*11820*/  @UP0 UMOV UR16, UR21 ;  /* 0x0000001500100c82 */ /* 0x000fe20008000000 */
[----:B------:R-:W-:Y:S02]  /*11830*/  @UP1 USHF.R.U32.HI UR10, URZ, UR17, UR39 ;  /* 0x000000113f0a1299 */ /* 0x000fe40008011627 */
[----:B------:R-:W-:-:S02]  /*11840*/  @UP0 USHF.R.U32.HI UR34, URZ, UR32, UR16 ;  /* 0x000000203f220299 */ /* 0x000fc40008011610 */
[----:B------:R-:W-:Y:S02]  /*11850*/  UIMAD.WIDE.U32 UR32, UR43, UR26, URZ ;  /* 0x0000001a2b2072a5 */ /* 0x000fe4000f8e003f */
[----:B------:R-:W-:Y:S01]  /*11860*/  UIMAD.WIDE.U32 UR38, UR55, UR41, URZ ;  /* 0x00000029372672a5 */ /* 0x000fe2000f8e003f */
[----:B------:R-:W-:Y:S01]  /*11870*/  UMOV UR61, UR43 ;  /* 0x0000002b003d7c82 */ /* 0x000fe20008000000 */
[----:B------:R-:W-:Y:S02]  /*11880*/  @UP1 USHF.R.U32.HI UR61, URZ, UR27, UR33 ;  /* 0x0000001b3f3d1299 */ /* 0x000fe40008011621 */
[----:B------:R-:W-:Y:S02]  /*11890*/  UIMAD.WIDE.U32 UR32, UR53, UR40, URZ ;  /* 0x00000028352072a5 */ /* 0x000fe4000f8e003f */
[----:B------:R-:W-:Y:S02]  /*118a0*/  @UP0 USHF.R.U32.HI UR12, URZ, UR37, UR39 ;  /* 0x000000253f0c0299 */ /* 0x000fe40008011627 */
[----:B------:R-:W-:-:S02]  /*118b0*/  UIMAD.WIDE.U32 UR38, UR34, UR24, URZ ;  /* 0x00000018222672a5 */ /* 0x000fc4000f8e003f */
[----:B------:R-:W-:Y:S01]  /*118c0*/  @UP0 USHF.R.U32.HI UR31, URZ, UR19, UR33 ;  /* 0x000000133f1f0299 */ /* 0x000fe20008011621 */
[----:B------:R-:W-:Y:S01]  /*118d0*/  @UP1 ULDC.64 UR20, c[0x0][0x390] ;  /* 0x0000e40000141ab9 */ /* 0x000fe20000000a00 */
[----:B------:R-:W-:Y:S01]  /*118e0*/  UMOV UR53, UR34 ;  /* 0x0000002200357c82 */ /* 0x000fe20008000000 */
[----:B------:R-:W-:Y:S02]  /*118f0*/  @UP1 USHF.R.U32.HI UR53, URZ, UR25, UR39 ;  /* 0x000000193f351299 */ /* 0x000fe40008011627 */
[----:B------:R-:W-:Y:S02]  /*11900*/  UIMAD.WIDE.U32 UR24, UR31, UR20, URZ ;  /* 0x000000141f1872a5 */ /* 0x000fe4000f8e003f */
[----:B------:R-:W-:Y:S01]  /*11910*/  UIMAD.WIDE.U32 UR32, UR12, UR28, URZ ;  /* 0x0000001c0c2072a5 */ /* 0x000fe2000f8e003f */
[----:B------:R-:W-:Y:S01]  /*11920*/  UMOV UR37, UR31 ;  /* 0x0000001f00257c82 */ /* 0x000fe20008000000 */
[----:B------:R-:W-:Y:S02]  /*11930*/  @UP1 USHF.R.U32.HI UR37, URZ, UR21, UR25 ;  /* 0x000000153f251299 */ /* 0x000fe40008011619 */
[----:B------:R-:W-:Y:S01]  /*11940*/  UIMAD.WIDE.U32 UR20, UR54, UR47, URZ ;  /* 0x0000002f361472a5 */ /* 0x000fe2000f8e003f */
[----:B------:R-:W-:Y:S01]  /*11950*/  UMOV UR45, UR12 ;  /* 0x0000000c002d7c82 */ /* 0x000fe20008000000 */
[----:B------:R-:W-:-:S02]  /*11960*/  @UP1 USHF.R.U32.HI UR45, URZ, UR29, UR33 ;  /* 0x0000001d3f2d1299 */ /* 0x000fc40008011621 */
[----:B------:R-:W-:Y:S02]  /*11970*/  UIMAD.WIDE.U32 UR28, UR59, UR46, URZ ;  /* 0x0000002e3b1c72a5 */ /* 0x000fe4000f8e003f */
[----:B------:R-:W-:Y:S01]  /*11980*/  UIADD3 UR28, -UR36, URZ, URZ ;  /* 0x0000003f241c7290 */ /* 0x000fe2000fffe13f */
[----:B------:R-:W-:Y:S01]  /*11990*/  @UP0 UMOV UR19, UR21 ;  /* 0x0000001500130c82 */ /* 0x000fe20008000000 */
[----:B------:R-:W-:Y:S02]  /*119a0*/  @UP1 ULDC.64 UR26, c[0x0][0x390] ;  /* 0x0000e400001a1ab9 */ /* 0x000fe40000000a00 */
[----:B------:R-:W-:Y:S01]  /*119b0*/  UIMAD UR28, UR22, UR28, UR44 ;  /* 0x0000001c161c72a4 */ /* 0x000fe2000f8e022c */
[----:B------:R-:W-:Y:S01]  /*119c0*/  R2UR UR44, R54 ;  /* 0x00000000362c72ca */ /* 0x000fe200000e0000 */
[----:B------:R-:W-:Y:S01]  /*119d0*/  @UP0 USHF.R.U32.HI UR13, URZ, UR50, UR19 ;  /* 0x000000323f0d0299 */ /* 0x000fe20008011613 */
[----:B------:R-:W-:Y:S01]  /*119e0*/  MOV R11, UR45 ;  /* 0x0000002d000b7c02 */ /* 0x000fe20008000f00 */
[----:B------:R-:W-:-:S02]  /*119f0*/  UIADD3 UR59, -UR43, URZ, URZ ;  /* 0x0000003f2b3b7290 */ /* 0x000fc4000fffe13f */
[----:B------:R-:W-:Y:S02]  /*11a00*/  UIMAD.WIDE.U32 UR38, UR13, UR26, URZ ;  /* 0x0000001a0d2672a5 */ /* 0x000fe4000f8e003f */
[----:B------:R-:W-:Y:S02]  /*11a10*/  UIADD3 UR26, -UR35, URZ, URZ ;  /* 0x0000003f231a7290 */ /* 0x000fe4000fffe13f */
[----:B------:R-:W-:Y:S02]  /*11a20*/  @UP0 USHF.R.U32.HI UR11, URZ, UR51, UR29 ;  /* 0x000000333f0b0299 */ /* 0x000fe4000801161d */
[----:B------:R-:W-:Y:S01]  /*11a30*/  UIMAD UR26, UR22, UR26, UR60 ;  /* 0x0000001a161a72a4 */ /* 0x000fe2000f8e023c */
[----:B------:R-:W-:Y:S01]  /*11a40*/  R2UR UR60, R55 ;  /* 0x00000000373c72ca */ /* 0x000fe200000e0000 */
[----:B------:R-:W-:Y:S01]  /*11a50*/  UIMAD UR59, UR22, UR59, UR44 ;  /* 0x0000003b163b72a4 */ /* 0x000fe2000f8e022c */
[----:B------:R-:W-:Y:S01]  /*11a60*/  R2UR UR44, R56 ;  /* 0x00000000382c72ca */ /* 0x000fe200000e0000 */
[----:B------:R-:W-:Y:S01]  /*11a70*/  UIADD3 UR51, -UR34, URZ, URZ ;  /* 0x0000003f22337290 */ /* 0x000fe2000fffe13f */
[----:B------:R-:W-:Y:S01]  /*11a80*/  @UP1 ULDC.64 UR16, c[0x0][0x390] ;  /* 0x0000e40000101ab9 */ /* 0x000fe20000000a00 */
[----:B------:R-:W-:Y:S01]  /*11a90*/  UMOV UR29, UR11 ;  /* 0x0000000b001d7c82 */ /* 0x000fe20008000000 */
[----:B------:R-:W-:-:S02]  /*11aa0*/  UIMAD.WIDE.U32 UR20, UR11, UR16, URZ ;  /* 0x000000100b1472a5 */ /* 0x000fc4000f8e003f */
[----:B------:R-:W-:Y:S02]  /*11ab0*/  UIADD3 UR20, -UR12, URZ, URZ ;  /* 0x0000003f0c147290 */ /* 0x000fe4000fffe13f */
[----:B------:R-:W-:-:S03]  /*11ac0*/  @UP1 USHF.R.U32.HI UR29, URZ, UR17, UR21 ;  /* 0x000000113f1d1299 */ /* 0x000fc60008011615 */
[----:B------:R-:W-:Y:S01]  /*11ad0*/  UIMAD UR51, UR22, UR51, UR60 ;  /* 0x00000033163372a4 */ /* 0x000fe2000f8e023c */
[----:B------:R-:W-:Y:S01]  /*11ae0*/  R2UR UR60, R57 ;  /* 0x00000000393c72ca */ /* 0x000fe200000e0000 */
[----:B------:R-:W-:Y:S01]  /*11af0*/  UIMAD UR20, UR22, UR20, UR44 ;  /* 0x00000014161472a4 */ /* 0x000fe2000f8e022c */
[----:B------:R-:W-:Y:S01]  /*11b00*/  R2UR UR44, R58 ;  /* 0x000000003a2c72ca */ /* 0x000fe200000e0000 */
[----:B------:R-:W-:Y:S01]  /*11b10*/  UIADD3 UR17, -UR31, URZ, URZ ;  /* 0x0000003f1f117290 */ /* 0x000fe2000fffe13f */
[----:B------:R-:W-:Y:S01]  /*11b20*/  UMOV UR21, UR13 ;  /* 0x0000000d00157c82 */ /* 0x000fe20008000000 */
[----:B------:R-:W-:Y:S02]  /*11b30*/  @UP1 USHF.R.U32.HI UR21, URZ, UR27, UR39 ;  /* 0x0000001b3f151299 */ /* 0x000fe40008011627 */
[----:B------:R-:W-:Y:S02]  /*11b40*/  UIADD3 UR27, -UR11, URZ, URZ ;  /* 0x0000003f0b1b7290 */ /* 0x000fe4000fffe13f */
[----:B------:R-:W-:-:S02]  /*11b50*/  UIADD3 UR41, UR8, 0xc400, URZ ;  /* 0x0000c40008297890 */ /* 0x000fc4000fffe03f */
[----:B------:R-:W-:Y:S02]  /*11b60*/  UIADD3 UR55, UR8, 0xcc00, URZ ;  /* 0x0000cc0008377890 */ /* 0x000fe4000fffe03f */
[----:B------:R-:W-:Y:S01]  /*11b70*/  UIMAD UR17, UR22, UR17, UR60 ;  /* 0x00000011161172a4 */ /* 0x000fe2000f8e023c */
[----:B------:R-:W-:Y:S01]  /*11b80*/  R2UR UR60, R59 ;  /* 0x000000003b3c72ca */ /* 0x000fe200000e0000 */
[----:B------:R-:W-:Y:S01]  /*11b90*/  UIADD3 UR40, UR8, 0xe400, URZ ;  /* 0x0000e40008287890 */ /* 0x000fe2000fffe03f */
[----:B------:R-:W-:Y:S01]  /*11ba0*/  IMAD.U32 R20, RZ, RZ, UR41 ;  /* 0x00000029ff147e24 */ /* 0x000fe2000f8e00ff */
[----:B------:R-:W-:Y:S02]  /*11bb0*/  UIADD3 UR32, UR8, 0xec00, URZ ;  /* 0x0000ec0008207890 */ /* 0x000fe4000fffe03f */
[----:B------:R-:W-:Y:S02]  /*11bc0*/  UIADD3 UR24, UR8, 0xf400, URZ ;  /* 0x0000f40008187890 */ /* 0x000fe4000fffe03f */
[----:B------:R-:W-:Y:S01]  /*11bd0*/  UIADD3 UR16, UR8, 0xfc00, URZ ;  /* 0x0000fc0008107890 */ /* 0x000fe2000fffe03f */
[----:B------:R-:W-:Y:S01]  /*11be0*/  MOV R19, UR40 ;  /* 0x0000002800137c02 */ /* 0x000fe20008000f00 */
[----:B------:R-:W-:Y:S01]  /*11bf0*/  UIMAD UR27, UR22, UR27, UR44 ;  /* 0x0000001b161b72a4 */ /* 0x000fe2000f8e022c */
[----:B------:R-:W-:Y:S01]  /*11c00*/  R2UR UR40, R20 ;  /* 0x00000000142872ca */ /* 0x000fe200000e0000 */
[----:B------:R-:W-:Y:S01]  /*11c10*/  UIADD3 UR8, -UR5, URZ, URZ ;  /* 0x0000003f05087290 */ /* 0x000fe2000fffe13f */
[----:B------:R-:W-:Y:S01]  /*11c20*/  MOV R23, UR32 ;  /* 0x0000002000177c02 */ /* 0x000fe20008000f00 */
[----:B------:R-:W-:-:S02]  /*11c30*/  UIADD3 UR44, -UR45, URZ, URZ ;  /* 0x0000003f2d2c7290 */ /* 0x000fc4000fffe13f */
[----:B------:R-:W-:Y:S01]  /*11c40*/  UIMAD UR8, UR23, UR8, UR36 ;  /* 0x00000008170872a4 */ /* 0x000fe2000f8e0224 */
[----:B------:R-:W-:Y:S01]  /*11c50*/  UMOV UR45, UR5 ;  /* 0x00000005002d7c82 */ /* 0x000fe20008000000 */
[----:B------:R-:W-:Y:S01]  /*11c60*/  R2UR UR5, R9 ;  /* 0x00000000090572ca */ /* 0x000fe200000e0000 */
[----:B------:R-:W-:Y:S01]  /*11c70*/  UIADD3 UR25, -UR13, URZ, URZ ;  /* 0x0000003f0d197290 */ /* 0x000fe2000fffe13f */
[----:B------:R-:W-:Y:S01]  /*11c80*/  MOV R9, UR37 ;  /* 0x0000002500097c02 */ /* 0x000fe20008000f00 */
[----:B------:R-:W-:Y:S02]  /*11c90*/  UIADD3 UR36, -UR37, URZ, URZ ;  /* 0x0000003f25247290 */ /* 0x000fe4000fffe13f */
[----:B------:R-:W-:Y:S02]  /*11ca0*/  UIADD3 UR19, -UR10, URZ, URZ ;  /* 0x0000003f0a137290 */ /* 0x000fe4000fffe13f */
[----:B------:R-:W-:Y:S01]  /*11cb0*/  UIMAD UR44, UR23, UR44, UR12 ;  /* 0x0000002c172c72a4 */ /* 0x000fe2000f8e020c */
[----:B------:R-:W-:Y:S01]  /*11cc0*/  R2UR UR12, R61 ;  /* 0x000000003d0c72ca */ /* 0x000fe200000e0000 */
[----:B------:R-:W-:Y:S01]  /*11cd0*/  UIMAD UR25, UR22, UR25, UR60 ;  /* 0x00000019161972a4 */ /* 0x000fe2000f8e023c */
[----:B------:R-:W-:Y:S01]  /*11ce0*/  R2UR UR22, R16 ;  /* 0x00000000101672ca */ /* 0x000fe200000e0000 */
[----:B------:R-:W-:Y:S01]  /*11cf0*/  UIMAD UR36, UR23, UR36, UR31 ;  /* 0x00000024172472a4 */ /* 0x000fe2000f8e021f */
[----:B------:R-:W-:Y:S01]  /*11d00*/  R2UR UR31, R28 ;  /* 0x000000001c1f72ca */ /* 0x000fe200000e0000 */
[----:B------:R-:W-:Y:S01]  /*11d10*/  UIADD3 UR60, -UR61, URZ, URZ ;  /* 0x0000003f3d3c7290 */ /* 0x000fe2000fffe13f */
[----:B------:R-:W-:Y:S01]  /*11d20*/  MOV R12, UR44 ;  /* 0x0000002c000c7c02 */ /* 0x000fe20008000f00 */
[----:B------:R-:W-:-:S02]  /*11d30*/  UIMAD UR19, UR23, UR19, UR35 ;  /* 0x00000013171372a4 */ /* 0x000fc4000f8e0223 */
[----:B------:R-:W-:Y:S01]  /*11d40*/  UIMAD UR60, UR23, UR60, UR43 ;  /* 0x0000003c173c72a4 */ /* 0x000fe2000f8e022b */
[----:B------:R-:W-:Y:S01]  /*11d50*/  MOV R20, UR36 ;  /* 0x0000002400147c02 */ /* 0x000fe20008000f00 */
[----:B------:R-:W-:Y:S02]  /*11d60*/  UIMAD UR28, UR28, UR6, UR4 ;  /* 0x000000061c1c72a4 */ /* 0x000fe4000f8e0204 */
[----:B------:R-:W-:Y:S02]  /*11d70*/  UIMAD UR43, UR20, UR6, UR4 ;  /* 0x00000006142b72a4 */ /* 0x000fe4000f8e0204 */
[----:B------:R-:W-:Y:S02]  /*11d80*/  UIMAD UR44, UR8, UR7, UR5 ;  /* 0x00000007082c72a4 */ /* 0x000fe4000f8e0205 */
[----:B------:R-:W-:Y:S01]  /*11d90*/  UIADD3 UR52, -UR53, URZ, URZ ;  /* 0x0000003f35347290 */ /* 0x000fe2000fffe13f */
[C---:B------:R-:W-:Y:S01]  /*11da0*/  ISETP.NE.AND P2, PT, R8.reuse, UR31, PT ;  /* 0x0000001f08007c0c */ /* 0x040fe2000bf45270 */
[----:B------:R-:W-:Y:S01]  /*11db0*/  UIMAD UR26, UR26, UR6, UR4 ;  /* 0x000000061a1a72a4 */ /* 0x000fe2000f8e0204 */
[----:B------:R-:W-:Y:S01]  /*11dc0*/  MOV R13, UR43 ;  /* 0x0000002b000d7c02 */ /* 0x000fe20008000f00 */
[----:B------:R-:W-:Y:S01]  /*11dd0*/  UIMAD UR35, UR17, UR6, UR4 ;  /* 0x00000006112372a4 */ /* 0x000fe2000f8e0204 */
[----:B------:R-:W-:Y:S01]  /*11de0*/  SEL R8, R8, RZ, P2 ;  /* 0x000000ff08087207 */ /* 0x000fe20001000000 */
[----:B------:R-:W-:-:S02]  /*11df0*/  UIADD3 UR8, -UR21, URZ, URZ ;  /* 0x0000003f15087290 */ /* 0x000fc4000fffe13f */
[----:B------:R-:W-:Y:S02]  /*11e00*/  UIMAD UR36, UR19, UR7, UR5 ;  /* 0x00000007132472a4 */ /* 0x000fe4000f8e0205 */
[----:B------:R-:W-:Y:S01]  /*11e10*/  UIMAD UR52, UR23, UR52, UR34 ;  /* 0x00000034173472a4 */ /* 0x000fe2000f8e0222 */
[----:B------:R-:W-:Y:S01]  /*11e20*/  MOV R21, UR35 ;  /* 0x0000002300157c02 */ /* 0x000fe20008000f00 */
[----:B------:R-:W-:Y:S01]  /*11e30*/  UIMAD UR8, UR23, UR8, UR13 ;  /* 0x00000008170872a4 */ /* 0x000fe2000f8e020d */
[----:B------:R-:W-:Y:S01]  /*11e40*/  R2UR UR13, R60 ;  /* 0x000000003c0d72ca */ /* 0x000fe200000e0000 */
[----:B------:R-:W-:Y:S01]  /*11e50*/  UMOV UR41, UR9 ;  /* 0x0000000900297c82 */ /* 0x000fe20008000000 */
[----:B------:R-:W-:Y:S01]  /*11e60*/  UMOV UR43, UR28 ;  /* 0x0000001c002b7c82 */ /* 0x000fe20008000000 */
[----:B------:R-:W-:Y:S01]  /*11e70*/  UMOV UR33, UR9 ;  /* 0x0000000900217c82 */ /* 0x000fe20008000000 */
[----:B------:R-:W-:Y:S01]  /*11e80*/  UIMAD UR59, UR59, UR6, UR4 ;  /* 0x000000063b3b72a4 */ /* 0x000fe2000f8e0204 */
[----:B------:R0:W-:Y:S01]  /*11e90*/  UTMALDG.4D.IM2COL [UR40], [UR14], UR30 ;  /* 0x000000280e0073b4 */ /* 0x0001e2000805801e */
[----:B------:R-:W-:Y:S01]  /*11ea0*/  UMOV UR32, UR55 ;  /* 0x0000003700207c82 */ /* 0x000fe20008000000 */
[----:B------:R-:W-:Y:S01]  /*11eb0*/  UMOV UR35, UR26 ;  /* 0x0000001a00237c82 */ /* 0x000fe20008000000 */
[----:B------:R-:W-:Y:S01]  /*11ec0*/  UMOV UR37, UR10 ;  /* 0x0000000a00257c82 */ /* 0x000fe20008000000 */
[----:B------:R-:W-:Y:S01]  /*11ed0*/  UMOV UR34, UR18 ;  /* 0x0000001200227c82 */ /* 0x000fe20008000000 */
[----:B------:R-:W-:Y:S01]  /*11ee0*/  UIMAD UR60, UR60, UR7, UR5 ;  /* 0x000000073c3c72a4 */ /* 0x000fe2000f8e0205 */
[----:B------:R-:W-:Y:S01]  /*11ef0*/  MOV R18, UR41 ;  /* 0x0000002900127c02 */ /* 0x000fe20008000f00 */
[----:B------:R-:W-:Y:S01]  /*11f00*/  UIMAD UR51, UR51, UR6, UR4 ;  /* 0x00000006333372a4 */ /* 0x000fe2000f8e0204 */
[----:B------:R1:W-:Y:S01]  /*11f10*/  UTMALDG.4D.IM2COL [UR32], [UR14], UR30 ;  /* 0x000000200e0073b4 */ /* 0x0003e2000805801e */
[----:B------:R-:W-:Y:S01]  /*11f20*/  UIMAD UR52, UR52, UR7, UR5 ;  /* 0x00000007343472a4 */ /* 0x000fe2000f8e0205 */
[----:B------:R-:W-:Y:S01]  /*11f30*/  MOV R22, UR33 ;  /* 0x0000002100167c02 */ /* 0x000fe20008000f00 */
[----:B------:R-:W-:Y:S01]  /*11f40*/  UMOV UR49, UR9 ;  /* 0x0000000900317c82 */ /* 0x000fe20008000000 */
[----:B------:R-:W-:Y:S01]  /*11f50*/  UMOV UR50, UR18 ;  /* 0x0000001200327c82 */ /* 0x000fe20008000000 */
[----:B------:R-:W-:Y:S01]  /*11f60*/  UIADD3 UR28, -UR29, URZ, URZ ;  /* 0x0000003f1d1c7290 */ /* 0x000fe2000fffe13f */
[----:B------:R-:W-:Y:S01]  /*11f70*/  R2UR UR10, R10 ;  /* 0x000000000a0a72ca */ /* 0x000fe200000e0000 */
[----:B------:R-:W-:Y:S01]  /*11f80*/  UIMAD UR27, UR27, UR6, UR4 ;  /* 0x000000061b1b72a4 */ /* 0x000fe2000f8e0204 */
[----:B------:R2:W-:Y:S01]  /*11f90*/  UTMALDG.4D.IM2COL [UR56], [UR14], UR30 ;  /* 0x000000380e0073b4 */ /* 0x0005e2000805801e */
[----:B------:R-:W-:Y:S01]  /*11fa0*/  UIMAD UR28, UR23, UR28, UR11 ;  /* 0x0000001c171c72a4 */ /* 0x000fe2000f8e020b */
[----:B------:R-:W-:Y:S01]  /*11fb0*/  R2UR UR23, R63 ;  /* 0x000000003f1772ca */ /* 0x000fe200000e0000 */
[----:B------:R-:W-:Y:S01]  /*11fc0*/  UIMAD UR19, UR25, UR6, UR4 ;  /* 0x00000006191372a4 */ /* 0x000fe2000f8e0204 */
[----:B------:R-:W3:Y:S01]  /*11fd0*/  LDC R10, c[0x0][0x3c8] ;  /* 0x0000f200ff0a7b82 */ /* 0x000ee20000000800 */
[----:B------:R-:W-:Y:S01]  /*11fe0*/  UIMAD UR28, UR28, UR7, UR5 ;  /* 0x000000071c1c72a4 */ /* 0x000fe2000f8e0205 */
[----:B------:R-:W-:Y:S01]  /*11ff0*/  R2UR UR11, R62 ;  /* 0x000000003e0b72ca */ /* 0x000fe200000e0000 */
[----:B------:R-:W-:Y:S01]  /*12000*/  UMOV UR25, UR9 ;  /* 0x0000000900197c82 */ /* 0x000fe20008000000 */
[----:B0-----:R-:W-:Y:S01]  /*12010*/  R2UR UR44, R12 ;  /* 0x000000000c2c72ca */ /* 0x001fe200000e0000 */
[----:B------:R0:W-:Y:S01]  /*12020*/  UTMALDG.4D.IM2COL [UR48], [UR14], UR30 ;  /* 0x000000300e0073b4 */ /* 0x0001e2000805801e */
[----:B------:R-:W-:Y:S01]  /*12030*/  R2UR UR45, R11 ;  /* 0x000000000b2d72ca */ /* 0x000fe200000e0000 */
[----:B------:R-:W-:Y:S01]  /*12040*/  UMOV UR26, UR18 ;  /* 0x00000012001a7c82 */ /* 0x000fe20008000000 */
[----:B------:R-:W-:Y:S01]  /*12050*/  R2UR UR43, R13 ;  /* 0x000000000d2b72ca */ /* 0x000fe200000e0000 */
[----:B------:R-:W-:Y:S01]  /*12060*/  ULDC.64 UR46, c[0x0][0x198] ;  /* 0x00006600002e7ab9 */ /* 0x000fe20000000a00 */
[----:B------:R-:W-:Y:S01]  /*12070*/  R2UR UR42, R17 ;  /* 0x00000000112a72ca */ /* 0x000fe200000e0000 */
[----:B------:R-:W-:Y:S01]  /*12080*/  UIADD3 UR4, UP0, UR46, 0x1f0, URZ ;  /* 0x000001f02e047890 */ /* 0x000fe2000ff1e03f */
[----:B-1----:R-:W-:Y:S01]  /*12090*/  R2UR UR36, R20 ;  /* 0x00000000142472ca */ /* 0x002fe200000e0000 */
[----:B------:R-:W-:Y:S01]  /*120a0*/  UIMAD UR20, UR8, UR7, UR5 ;  /* 0x00000007081472a4 */ /* 0x000fe2000f8e0205 */
[----:B------:R-:W-:Y:S01]  /*120b0*/  R2UR UR41, R18 ;  /* 0x00000000122972ca */ /* 0x000fe200000e0000 */
[----:B------:R-:W-:Y:S01]  /*120c0*/  UMOV UR17, UR9 ;  /* 0x0000000900117c82 */ /* 0x000fe20008000000 */
[----:B------:R-:W-:Y:S01]  /*120d0*/  R2UR UR40, R19 ;  /* 0x00000000132872ca */ /* 0x000fe200000e0000 */
[----:B------:R-:W-:Y:S01]  /*120e0*/  UIMAD UR44, UR44, UR7, UR5 ;  /* 0x000000072c2c72a4 */ /* 0x000fe2000f8e0205 */
[----:B------:R-:W-:Y:S01]  /*120f0*/  R2UR UR37, R9 ;  /* 0x00000000092572ca */ /* 0x000fe200000e0000 */
[----:B------:R-:W-:Y:S01]  /*12100*/  UMOV UR6, 0x0 ;  /* 0x0000000000067882 */ /* 0x000fe20000000000 */
[----:B------:R-:W-:Y:S01]  /*12110*/  R2UR UR35, R21 ;  /* 0x00000000152372ca */ /* 0x000fe200000e0000 */
[----:B--2---:R-:W-:Y:S01]  /*12120*/  UIADD3 UR56, UR22, 0x20000, URZ ;  /* 0x0002000016387890 */ /* 0x004fe2000fffe03f */
[----:B------:R-:W-:Y:S01]  /*12130*/  R2UR UR33, R22 ;  /* 0x00000000162172ca */ /* 0x000fe200000e0000 */
[----:B------:R-:W-:Y:S01]  /*12140*/  UMOV UR58, UR10 ;  /* 0x0000000a003a7c82 */ /* 0x000fe20008000000 */
[----:B------:R-:W-:Y:S01]  /*12150*/  R2UR UR32, R23 ;  /* 0x00000000172072ca */ /* 0x000fe200000e0000 */
[----:B------:R-:W-:Y:S01]  /*12160*/  UIMAD UR36, UR36, UR7, UR5 ;  /* 0x00000007242472a4 */ /* 0x000fe2000f8e0205 */
[----:B------:R-:W-:Y:S01]  /*12170*/  R2UR UR60, R7 ;  /* 0x00000000073c72ca */ /* 0x000fe200000e0000 */
[----:B------:R-:W-:Y:S01]  /*12180*/  UIADD3.X UR5, URZ, UR47, URZ, UP0, !UPT ;  /* 0x0000002f3f057290 */ /* 0x000fe200087fe43f */
[----:B------:R-:W-:Y:S01]  /*12190*/  R2UR UR61, R6 ;  /* 0x00000000063d72ca */ /* 0x000fe200000e0000 */
[----:B0-----:R-:W-:Y:S01]  /*121a0*/  UMOV UR51, UR13 ;  /* 0x0000000d00337c82 */ /* 0x001fe20008000000 */
[----:B------:R0:W-:Y:S01]  /*121b0*/  UTMALDG.4D.IM2COL [UR40], [UR14], UR30 ;  /* 0x000000280e0073b4 */ /* 0x0001e2000805801e */
[----:B------:R-:W-:Y:S01]  /*121c0*/  MOV R21, UR51 ;  /* 0x0000003300157c02 */ /* 0x000fe20008000f00 */
[----:B------:R-:W-:Y:S01]  /*121d0*/  UIADD3 UR48, UR22, 0x21000, URZ ;  /* 0x0002100016307890 */ /* 0x000fe2000fffe03f */
[----:B------:R-:W-:Y:S01]  /*121e0*/  R2UR UR51, R64 ;  /* 0x00000000403372ca */ /* 0x000fe200000e0000 */
[----:B------:R-:W-:Y:S01]  /*121f0*/  UMOV UR7, 0x10000000 ;  /* 0x1000000000077882 */ /* 0x000fe20000000000 */
[----:B------:R-:W-:Y:S01]  /*12200*/  R2UR UR59, R15 ;  /* 0x000000000f3b72ca */ /* 0x000fe200000e0000 */
[----:B------:R-:W-:Y:S01]  /*12210*/  UMOV UR50, UR10 ;  /* 0x0000000a00327c82 */ /* 0x000fe20008000000 */
[----:B------:R-:W-:Y:S01]  /*12220*/  VIADD R9, R7, 0x1 ;  /* 0x0000000107097836 */ /* 0x000fe20000000000 */
[----:B------:R1:W-:Y:S01]  /*12230*/  UTMALDG.4D.IM2COL [UR32], [UR14], UR30 ;  /* 0x000000200e0073b4 */ /* 0x0003e2000805801e */
[----:B------:R-:W-:Y:S01]  /*12240*/  UMOV UR52, UR60 ;  /* 0x0000003c00347c82 */ /* 0x000fe20008000000 */
[----:B------:R-:W-:Y:S01]  /*12250*/  @P2 IMAD.MOV R9, RZ, RZ, R7 ;  /* 0x000000ffff092224 */ /* 0x000fe200078e0207 */
[----:B------:R-:W-:Y:S01]  /*12260*/  UMOV UR53, UR61 ;  /* 0x0000003d00357c82 */ /* 0x000fe20008000000 */
[----:B------:R-:W-:Y:S01]  /*12270*/  MOV R12, UR52 ;  /* 0x00000034000c7c02 */ /* 0x000fe20008000f00 */
[----:B------:R-:W-:Y:S01]  /*12280*/  UIADD3 UR8, UR22, 0x21c00, URZ ;  /* 0x00021c0016087890 */ /* 0x000fe2000fffe03f */
[----:B------:R-:W-:Y:S01]  /*12290*/  MOV R11, UR53 ;  /* 0x00000035000b7c02 */ /* 0x000fe20008000f00 */
[----:B------:R-:W-:Y:S01]  /*122a0*/  UMOV UR13, UR61 ;  /* 0x0000003d000d7c82 */ /* 0x000fe20008000000 */
[----:B------:R2:W-:Y:S01]  /*122b0*/  UTMALDG.4D.IM2COL [UR24], [UR14], UR30 ;  /* 0x000000180e0073b4 */ /* 0x0005e2000805801e */
[----:B------:R-:W-:-:S02]  /*122c0*/  MOV R13, UR51 ;  /* 0x00000033000d7c02 */ /* 0x000fc40008000f00 */
[----:B------:R-:W-:Y:S02]  /*122d0*/  MOV R19, UR53 ;  /* 0x0000003500137c02 */ /* 0x000fe40008000f00 */
[----:B------:R-:W-:Y:S02]  /*122e0*/  MOV R20, UR52 ;  /* 0x0000003400147c02 */ /* 0x000fe40008000f00 */
[----:B---3--:R-:W-:Y:S01]  /*122f0*/  ISETP.NE.AND P3, PT, R9, R10, PT ;  /* 0x0000000a0900720c */ /* 0x008fe20003f65270 */
[----:B------:R3:W-:Y:S01]  /*12300*/  UTMALDG.4D.IM2COL [UR16], [UR14], UR30 ;  /* 0x000000100e0073b4 */ /* 0x0007e2000805801e */
[----:B0-----:R-:W-:Y:S01]  /*12310*/  UMOV UR43, UR12 ;  /* 0x0000000c002b7c82 */ /* 0x001fe20008000000 */
[----:B------:R-:W-:Y:S01]  /*12320*/  UIADD3 UR40, UR22, 0x23000, URZ ;  /* 0x0002300016287890 */ /* 0x000fe2000fffe03f */
[----:B------:R-:W-:Y:S01]  /*12330*/  MOV R24, UR43 ;  /* 0x0000002b00187c02 */ /* 0x000fe20008000f00 */
[----:B------:R-:W-:Y:S01]  /*12340*/  UMOV UR44, UR60 ;  /* 0x0000003c002c7c82 */ /* 0x000fe20008000000 */
[----:B------:R-:W-:Y:S01]  /*12350*/  R2UR UR43, R65 ;  /* 0x00000000412b72ca */ /* 0x000fe200000e0000 */
[----:B------:R-:W-:Y:S01]  /*12360*/  UMOV UR45, UR61 ;  /* 0x0000003d002d7c82 */ /* 0x000fe20008000000 */
[----:B------:R-:W-:Y:S01]  /*12370*/  MOV R23, UR44 ;  /* 0x0000002c00177c02 */ /* 0x000fe20008000f00 */
[----:B-1----:R-:W-:Y:S01]  /*12380*/  UMOV UR35, UR23 ;  /* 0x0000001700237c82 */ /* 0x002fe20008000000 */
[----:B------:R0:W-:Y:S01]  /*12390*/  UTMALDG.4D [UR56], [UR4], desc[UR6] ;  /* 0x00000638040075b4 */ /* 0x0001e20008019000 */
[----:B------:R-:W-:Y:S01]  /*123a0*/  MOV R27, UR35 ;  /* 0x00000023001b7c02 */ /* 0x000fe20008000f00 */
[----:B------:R-:W-:Y:S01]  /*123b0*/  UIADD3 UR32, UR22, 0x21800, URZ ;  /* 0x0002180016207890 */ /* 0x000fe2000fffe03f */
[----:B------:R-:W-:Y:S01]  /*123c0*/  R2UR UR35, R62 ;  /* 0x000000003e2372ca */ /* 0x000fe200000e0000 */
[----:B------:R-:W-:Y:S01]  /*123d0*/  UMOV UR36, UR60 ;  /* 0x0000003c00247c82 */ /* 0x000fe20008000000 */
[----:B------:R-:W-:Y:S01]  /*123e0*/  UMOV UR37, UR61 ;  /* 0x0000003d00257c82 */ /* 0x000fe20008000000 */
[----:B------:R-:W-:Y:S01]  /*123f0*/  UMOV UR33, UR9 ;  /* 0x0000000900217c82 */ /* 0x000fe20008000000 */
[----:B--2---:R-:W-:Y:S01]  /*12400*/  UMOV UR27, UR51 ;  /* 0x00000033001b7c82 */ /* 0x004fe20008000000 */
[----:B------:R-:W-:Y:S01]  /*12410*/  R2UR UR51, R61 ;  /* 0x000000003d3372ca */ /* 0x000fe200000e0000 */
[----:B------:R-:W-:Y:S01]  /*12420*/  UIADD3 UR24, UR22, 0x20800, URZ ;  /* 0x0002080016187890 */ /* 0x000fe2000fffe03f */
[----:B------:R-:W-:Y:S01]  /*12430*/  MOV R18, UR27 ;  /* 0x0000001b00127c02 */ /* 0x000fe20008000f00 */
[----:B------:R-:W-:Y:S01]  /*12440*/  UMOV UR28, UR60 ;  /* 0x0000003c001c7c82 */ /* 0x000fe20008000000 */
[----:B------:R-:W-:Y:S01]  /*12450*/  R2UR UR27, R60 ;  /* 0x000000003c1b72ca */ /* 0x000fe200000e0000 */
[----:B------:R-:W-:Y:S01]  /*12460*/  UMOV UR29, UR61 ;  /* 0x0000003d001d7c82 */ /* 0x000fe20008000000 */
[----:B------:R-:W-:Y:S01]  /*12470*/  UMOV UR26, UR10 ;  /* 0x0000000a001a7c82 */ /* 0x000fe20008000000 */
[----:B------:R-:W-:Y:S01]  /*12480*/  UMOV UR34, UR10 ;  /* 0x0000000a00227c82 */ /* 0x000fe20008000000 */
[----:B------:R-:W-:Y:S01]  /*12490*/  MOV R22, UR45 ;  /* 0x0000002d00167c02 */ /* 0x000fe20008000f00 */
[----:B------:R-:W-:Y:S01]  /*124a0*/  UMOV UR41, UR9 ;  /* 0x0000000900297c82 */ /* 0x000fe20008000000 */
[----:B------:R-:W-:Y:S01]  /*124b0*/  UMOV UR42, UR10 ;  /* 0x0000000a002a7c82 */ /* 0x000fe20008000000 */
[----:B---3--:R-:W-:Y:S01]  /*124c0*/  UMOV UR19, UR43 ;  /* 0x0000002b00137c82 */ /* 0x008fe20008000000 */
[----:B------:R-:W-:Y:S01]  /*124d0*/  MOV R25, UR37 ;  /* 0x0000002500197c02 */ /* 0x000fe20008000f00 */
[----:B------:R-:W-:Y:S01]  /*124e0*/  UMOV UR12, UR60 ;  /* 0x0000003c000c7c82 */ /* 0x000fe20008000000 */
[----:B------:R-:W-:Y:S01]  /*124f0*/  MOV R26, UR36 ;  /* 0x00000024001a7c02 */ /* 0x000fe20008000f00 */
[----:B------:R-:W-:Y:S01]  /*12500*/  UMOV UR10, UR18 ;  /* 0x00000012000a7c82 */ /* 0x000fe20008000000 */
[----:B------:R-:W-:Y:S01]  /*12510*/  MOV R16, UR29 ;  /* 0x0000001d00107c02 */ /* 0x000fe20008000f00 */
[----:B------:R1:W-:Y:S01]  /*12520*/  UTMALDG.4D [UR24], [UR4], desc[UR6] ;  /* 0x00000618040075b4 */ /* 0x0003e20008019000 */
[----:B0-----:R-:W-:Y:S01]  /*12530*/  UIADD3 UR56, UR22, 0x20400, URZ ;  /* 0x0002040016387890 */ /* 0x001fe2000fffe03f */
[----:B------:R-:W-:Y:S01]  /*12540*/  MOV R17, UR28 ;  /* 0x0000001c00117c02 */ /* 0x000fe20008000f00 */
[----:B------:R-:W-:Y:S01]  /*12550*/  UMOV UR58, UR18 ;  /* 0x00000012003a7c82 */ /* 0x000fe20008000000 */
[----:B------:R-:W-:Y:S01]  /*12560*/  UIADD3 UR16, UR22, 0x23400, URZ ;  /* 0x0002340016107890 */ /* 0x000fe2000fffe03f */
[----:B------:R-:W-:Y:S01]  /*12570*/  SEL R7, RZ, 0x1, P4 ;  /* 0x00000001ff077807 */ /* 0x000fe20002000000 */
[----:B------:R-:W-:Y:S01]  /*12580*/  UMOV UR20, UR60 ;  /* 0x0000003c00147c82 */ /* 0x000fe20008000000 */
[----:B------:R-:W-:Y:S01]  /*12590*/  UMOV UR21, UR61 ;  /* 0x0000003d00157c82 */ /* 0x000fe20008000000 */
[----:B------:R0:W-:Y:S01]  /*125a0*/  UTMALDG.4D [UR48], [UR4], desc[UR6] ;  /* 0x00000630040075b4 */ /* 0x0001e20008019000 */
[----:B------:R-:W-:Y:S01]  /*125b0*/  VIADD R10, R6, 0x1 ;  /* 0x00000001060a7836 */ /* 0x000fe20000000000 */
[----:B------:R-:W-:Y:S01]  /*125c0*/  LOP3.LUT R4, R4, R7, RZ, 0x3c, !PT ;  /* 0x0000000704047212 */ /* 0x000fe200078e3cff */
[----:B------:R-:W-:Y:S01]  /*125d0*/  @P3 IMAD.MOV R10, RZ, RZ, R6 ;  /* 0x000000ffff0a3224 */ /* 0x000fe200078e0206 */
[----:B------:R-:W-:-:S03]  /*125e0*/  SEL R7, R9, RZ, P3 ;  /* 0x000000ff09077207 */ /* 0x000fc60001800000 */
[----:B------:R-:W-:Y:S01]  /*125f0*/  IMAD.MOV.U32 R6, RZ, RZ, R10 ;  /* 0x000000ffff067224 */ /* 0x000fe200078e000a */
[----:B------:R2:W-:Y:S01]  /*12600*/  UTMALDG.4D [UR32], [UR4], desc[UR6] ;  /* 0x00000620040075b4 */ /* 0x0005e20008019000 */
[----:B-1----:R-:W-:Y:S01]  /*12610*/  R2UR UR27, R63 ;  /* 0x000000003f1b72ca */ /* 0x002fe200000e0000 */
[----:B------:R-:W-:Y:S01]  /*12620*/  UIADD3 UR24, UR22, 0x22000, URZ ;  /* 0x0002200016187890 */ /* 0x000fe2000fffe03f */
[----:B0-----:R-:W-:Y:S01]  /*12630*/  R2UR UR53, R11 ;  /* 0x000000000b3572ca */ /* 0x001fe200000e0000 */
[----:B------:R-:W-:Y:S01]  /*12640*/  UIADD3 UR48, UR22, 0x22800, URZ ;  /* 0x0002280016307890 */ /* 0x000fe2000fffe03f */
[----:B------:R-:W-:Y:S01]  /*12650*/  R2UR UR52, R12 ;  /* 0x000000000c3472ca */ /* 0x000fe200000e0000 */
[----:B------:R-:W-:Y:S01]  /*12660*/  VIADD R11, R5, 0xffffffff ;  /* 0xffffffff050b7836 */ /* 0x000fe20000000000 */
[----:B------:R-:W-:-:S07]  /*12670*/  R2UR UR51, R13 ;  /* 0x000000000d3372ca */ /* 0x000fce00000e0000 */
[----:B------:R0:W-:Y:S01]  /*12680*/  UTMALDG.4D [UR24], [UR4], desc[UR6] ;  /* 0x00000618040075b4 */ /* 0x0001e20008019000 */
[----:B------:R-:W-:Y:S01]  /*12690*/  IMAD.MOV.U32 R5, RZ, RZ, R11 ;  /* 0x000000ffff057224 */ /* 0x000fe200078e000b */
[----:B--2---:R-:W-:Y:S01]  /*126a0*/  R2UR UR35, R66 ;  /* 0x00000000422372ca */ /* 0x004fe200000e0000 */
[----:B------:R-:W-:-:S03]  /*126b0*/  UIADD3 UR32, UR22, 0x23800, URZ ;  /* 0x0002380016207890 */ /* 0x000fc6000fffe03f */
[----:B------:R1:W-:Y:S09]  /*126c0*/  UTMALDG.4D [UR48], [UR4], desc[UR6] ;  /* 0x00000630040075b4 */ /* 0x0003f20008019000 */
[----:B------:R-:W-:Y:S01]  /*126d0*/  UMOV UR14, UR35 ;  /* 0x00000023000e7c82 */ /* 0x000fe20008000000 */
[----:B------:R2:W-:Y:S01]  /*126e0*/  UTMALDG.4D [UR40], [UR4], desc[UR6] ;  /* 0x00000628040075b4 */ /* 0x0005e20008019000 */
[----:B0-----:R-:W-:Y:S01]  /*126f0*/  R2UR UR29, R16 ;  /* 0x00000000101d72ca */ /* 0x001fe200000e0000 */
[----:B------:R-:W-:Y:S01]  /*12700*/  UIADD3 UR24, UR22, 0x22c00, URZ ;  /* 0x00022c0016187890 */ /* 0x000fe2000fffe03f */
[----:B------:R0:W-:Y:S01]  /*12710*/  UTMALDG.4D [UR32], [UR4], desc[UR6] ;  /* 0x00000620040075b4 */ /* 0x0001e20008019000 */
[----:B------:R-:W-:Y:S01]  /*12720*/  R2UR UR28, R17 ;  /* 0x00000000111c72ca */ /* 0x000fe200000e0000 */
[----:B------:R-:W-:Y:S01]  /*12730*/  UMOV UR26, UR18 ;  /* 0x00000012001a7c82 */ /* 0x000fe20008000000 */
[----:B------:R-:W-:Y:S01]  /*12740*/  R2UR UR27, R18 ;  /* 0x00000000121b72ca */ /* 0x000fe200000e0000 */
[----:B------:R-:W-:Y:S01]  /*12750*/  UTMALDG.4D [UR56], [UR4], desc[UR6] ;  /* 0x00000638040075b4 */ /* 0x000fe20008019000 */
[----:B-1----:R-:W-:Y:S01]  /*12760*/  R2UR UR53, R19 ;  /* 0x00000000133572ca */ /* 0x002fe200000e0000 */
[----:B------:R-:W-:Y:S01]  /*12770*/  UIADD3 UR48, UR22, 0x20c00, URZ ;  /* 0x00020c0016307890 */ /* 0x000fe2000fffe03f */
[----:B------:R-:W-:Y:S01]  /*12780*/  R2UR UR52, R20 ;  /* 0x00000000143472ca */ /* 0x000fe200000e0000 */
[----:B------:R-:W-:Y:S01]  /*12790*/  UMOV UR50, UR18 ;  /* 0x0000001200327c82 */ /* 0x000fe20008000000 */
[----:B------:R-:W-:-:S02]  /*127a0*/  R2UR UR51, R21 ;  /* 0x00000000153372ca */ /* 0x000fc400000e0000 */
[----:B--2---:R-:W-:Y:S01]  /*127b0*/  R2UR UR45, R22 ;  /* 0x00000000162d72ca */ /* 0x004fe200000e0000 */
[----:B------:R-:W-:Y:S01]  /*127c0*/  UIADD3 UR40, UR22, 0x21400, URZ ;  /* 0x0002140016287890 */ /* 0x000fe2000fffe03f */
[----:B------:R-:W-:Y:S01]  /*127d0*/  R2UR UR44, R23 ;  /* 0x00000000172c72ca */ /* 0x000fe200000e0000 */
[----:B------:R-:W-:Y:S01]  /*127e0*/  UMOV UR42, UR18 ;  /* 0x00000012002a7c82 */ /* 0x000fe20008000000 */
[----:B------:R-:W-:Y:S02]  /*127f0*/  R2UR UR43, R24 ;  /* 0x00000000182b72ca */ /* 0x000fe400000e0000 */
[----:B0-----:R-:W-:-:S05]  /*12800*/  R2UR UR37, R25 ;  /* 0x00000000192572ca */ /* 0x001fca00000e0000 */
[----:B------:R-:W-:Y:S01]  /*12810*/  UTMALDG.4D [UR48], [UR4], desc[UR6] ;  /* 0x00000630040075b4 */ /* 0x000fe20008019000 */
[----:B------:R-:W-:Y:S01]  /*12820*/  R2UR UR36, R26 ;  /* 0x000000001a2472ca */ /* 0x000fe200000e0000 */
[----:B------:R-:W-:Y:S01]  /*12830*/  UIADD3 UR32, UR22, 0x22400, URZ ;  /* 0x0002240016207890 */ /* 0x000fe2000fffe03f */
[----:B------:R-:W-:Y:S01]  /*12840*/  R2UR UR35, R27 ;  /* 0x000000001b2372ca */ /* 0x000fe200000e0000 */
[----:B------:R-:W-:Y:S02]  /*12850*/  UMOV UR34, UR18 ;  /* 0x0000001200227c82 */ /* 0x000fe40008000000 */
[----:B------:R-:W-:Y:S01]  /*12860*/  UTMALDG.4D [UR40], [UR4], desc[UR6] ;  /* 0x00000628040075b4 */ /* 0x000fe20008019000 */
[----:B------:R0:W-:Y:S09]  /*12870*/  UTMALDG.4D [UR8], [UR4], desc[UR6] ;  /* 0x00000608040075b4 */ /* 0x0001f20008019000 */
[----:B------:R1:W-:Y:S01]  /*12880*/  UTMALDG.4D [UR32], [UR4], desc[UR6] ;  /* 0x00000620040075b4 */ /* 0x0003e20008019000 */
[----:B------:R1:W-:Y:S01]  /*12890*/  UTMALDG.4D [UR24], [UR4], desc[UR6] ;  /* 0x00000618040075b4 */ /* 0x0003e20008019000 */
[----:B------:R1:W-:Y:S01]  /*128a0*/  UTMALDG.4D [UR16], [UR4], desc[UR6] ;  /* 0x00000610040075b4 */ /* 0x0003e20008019000 */
[----:B0-----:R-:W-:Y:S01]  /*128b0*/  UIADD3 UR8, UR22, 0x23c00, URZ ;  /* 0x00023c0016087890 */ /* 0x001fe2000fffe03f */
[----:B------:R-:W-:-:S08]  /*128c0*/  UMOV UR11, UR14 ;  /* 0x0000000e000b7c82 */ /* 0x000fd00008000000 */
[----:B------:R1:W-:Y:S02]  /*128d0*/  UTMALDG.4D [UR8], [UR4], desc[UR6] ;  /* 0x00000608040075b4 */ /* 0x0003e40008019000 */
[----:B-1----:R-:W-:Y:S05]  /*128e0*/  @P5 BRA `(.L_x_246) ;  /* 0xffffff9c00cc5947 */ /* 0x002fea000383ffff */
.L_x_242:
[----:B------:R-:W-:Y:S05]  /*128f0*/  WARPSYNC.ALL ;  /* 0x0000000000007948 */ /* 0x000fea0003800000 */
[----:B------:R-:W-:-:S13]  /*12900*/  ELECT P0, URZ, PT ;  /* 0x00000000003f782f */ /* 0x000fda0003800000 */
[----:B------:R-:W-:Y:S05]  /*12910*/  @!P0 EXIT ;  /* 0x000000000000894d */ /* 0x000fea0003800000 */
[----:B------:R-:W-:-:S04]  /*12920*/  LOP3.LUT R0, R0, 0x2, RZ, 0xfc, !PT ;  /* 0x0000000200007812 */ /* 0x000fc800078efcff */
[----:B------:R-:W-:-:S13]  /*12930*/  ISETP.NE.AND P0, PT, R0, 0x3, PT ;  /* 0x000000030000780c */ /* 0x000fda0003f05270 */
[----:B------:R-:W-:Y:S05]  /*12940*/  @!P0 BRA `(.L_x_247) ;  /* 0x0000000000048947 */ /* 0x000fea0003800000 */
[----:B------:R-:W-:Y:S01]  /*12950*/  BPT.TRAP 0x1 ;  /* 0x000000040000795c */ /* 0x000fe20000300000 */
.L_x_247:
[----:B------:R-:W1:Y:S01]  /*12960*/  S2R R4, SR_CgaCtaId ;  /* 0x0000000000047919 */ /* 0x000e620000008800 */
[----:B------:R-:W-:Y:S01]  /*12970*/  MOV R3, 0x400 ;  /* 0x0000040000037802 */ /* 0x000fe20000000f00 */
[C---:B------:R-:W-:Y:S01]  /*12980*/  IMAD.SHL.U32 R0, R2.reuse, 0x8, RZ ;  /* 0x0000000802007824 */ /* 0x040fe200078e00ff */
[C---:B------:R-:W-:Y:S02]  /*12990*/  LOP3.LUT P0, RZ, R2.reuse, 0x2, RZ, 0xc0, !PT ;  /* 0x0000000202ff7812 */ /* 0x040fe4000780c0ff */
[----:B------:R-:W-:Y:S02]  /*129a0*/  LOP3.LUT R2, R2, 0x1, RZ, 0xc0, !PT ;  /* 0x0000000102027812 */ /* 0x000fe400078ec0ff */
[----:B-1----:R-:W-:Y:S02]  /*129b0*/  LEA R5, R4, R3, 0x18 ;  /* 0x0000000304057211 */ /* 0x002fe400078ec0ff */
[----:B------:R-:W-:Y:S02]  /*129c0*/  LOP3.LUT R3, R0, 0x8, RZ, 0xc0, !PT ;  /* 0x0000000800037812 */ /* 0x000fe400078ec0ff */
[----:B------:R-:W-:Y:S01]  /*129d0*/  SEL R4, RZ, 0x1, P0 ;  /* 0x00000001ff047807 */ /* 0x000fe20000000000 */
[----:B------:R-:W-:-:S03]  /*129e0*/  VIADD R0, R5, 0x28010 ;  /* 0x0002801005007836 */ /* 0x000fc60000000000 */
[----:B------:R-:W-:Y:S01]  /*129f0*/  SHF.L.U32 R4, R4, 0x1f, RZ ;  /* 0x0000001f04047819 */ /* 0x000fe200000006ff */
[----:B------:R-:W-:-:S07]  /*12a00*/  IMAD.IADD R3, R0, 0x1, R3 ;  /* 0x0000000100037824 */ /* 0x000fce00078e0203 */
.L_x_248:
[----:B-1----:R1:W2:Y:S02]  /*12a10*/  SYNCS.PHASECHK.TRANS64.TRYWAIT P1, [R3+URZ], R4 ;  /* 0x00000004030075a7 */ /* 0x0022a4000802017f */
[----:B--2---:R-:W-:Y:S05]  /*12a20*/  @!P1 NANOSLEEP.SYNCS 0x989680 ;  /* 0x009896800000995d */ /* 0x004fea0003900000 */
[----:B------:R-:W2:Y:S02]  /*12a30*/  @!P1 SYNCS.PHASECHK.TRANS64 P1, [R3+URZ], R4 ;  /* 0x00000004030095a7 */ /* 0x000ea4000802007f */
[----:B--2---:R-:W-:Y:S05]  /*12a40*/  @!P1 BRA `(.L_x_248) ;  /* 0xfffffffc00f09947 */ /* 0x004fea000383ffff */
[----:B------:R-:W-:-:S05]  /*12a50*/  VIADD R2, R2, 0x1 ;  /* 0x0000000102027836 */ /* 0x000fca0000000000 */
[C---:B------:R-:W-:Y:S02]  /*12a60*/  ISETP.NE.AND P1, PT, R2.reuse, 0x2, PT ;  /* 0x000000020200780c */ /* 0x040fe40003f25270 */
[C---:B------:R-:W-:Y:S02]  /*12a70*/  ISETP.EQ.XOR P0, PT, R2.reuse, 0x2, !P0 ;  /* 0x000000020200780c */ /* 0x040fe40004702a70 */
[----:B-1----:R-:W-:Y:S02]  /*12a80*/  SEL R3, R2, RZ, P1 ;  /* 0x000000ff02037207 */ /* 0x002fe40000800000 */
[----:B------:R-:W-:-:S03]  /*12a90*/  SEL R2, RZ, 0x1, !P0 ;  /* 0x00000001ff027807 */ /* 0x000fc60004000000 */
[----:B------:R-:W-:Y:S01]  /*12aa0*/  IMAD R3, R3, 0x8, R0 ;  /* 0x0000000803037824 */ /* 0x000fe200078e0200 */
[----:B------:R-:W-:-:S07]  /*12ab0*/  SHF.L.U32 R2, R2, 0x1f, RZ ;  /* 0x0000001f02027819 */ /* 0x000fce00000006ff */
.L_x_249:
[----:B-1----:R1:W2:Y:S02]  /*12ac0*/  SYNCS.PHASECHK.TRANS64.TRYWAIT P0, [R3+URZ], R2 ;  /* 0x00000002030075a7 */ /* 0x0022a4000800017f */
[----:B--2---:R-:W-:Y:S05]  /*12ad0*/  @!P0 NANOSLEEP.SYNCS 0x989680 ;  /* 0x009896800000895d */ /* 0x004fea0003900000 */
[----:B------:R-:W2:Y:S02]  /*12ae0*/  @!P0 SYNCS.PHASECHK.TRANS64 P0, [R3+URZ], R2 ;  /* 0x00000002030085a7 */ /* 0x000ea4000800007f */
[----:B--2---:R-:W-:Y:S05]  /*12af0*/  @P0 EXIT ;  /* 0x000000000000094d */ /* 0x004fea0003800000 */
[----:B------:R-:W-:Y:S05]  /*12b00*/  BRA `(.L_x_249) ;  /* 0xfffffffc00ec7947 */ /* 0x000fea000383ffff */
.L_x_250:
[----:B------:R-:W-:-:S00]  /*12b10*/  BRA `(.L_x_250) ;  /* 0xfffffffc00fc7947 */ /* 0x000fc0000383ffff */
[----:B------:R-:W-:-:S00]  /*12b20*/  NOP ;  /* 0x0000000000007918 */ /* 0x000fc00000000000 */
        /* <DEDUP_REMOVED lines=13> */
.L_x_251:


//--------------------- .nv.shared._ZN7cutlass13device_kernelINS_4conv6kernel13ConvUniversalINS1_16ConvProblemShapeILNS1_8OperatorE0ELi2EEENS1_10collective14CollectiveConvINS1_46MainloopSm90TmaGmmaWarpSpecializedImplicitGemmILS5_0ELi2ELi2EN4cute5tupleIJNSA_1CILi1EEESD_SD_EEENS1_36KernelImplicitTmaWarpSpecializedSm90ELi1EEENSB_IJNSC_ILi256EEENSC_ILi64EEENSB_IJSI_EEEEEENS_10tfloat32_tESL_NSA_8TiledMMAINSA_8MMA_AtomIJNSA_4SM904GMMA29MMA_64x64x8_F32TF32TF32_SS_TNILNSP_7ScaleInE1ELSR_1EEEEEENSA_6LayoutISE_NSB_IJNSC_ILi0EEESV_SV_EEEEENSB_IJNSA_10UnderscoreESY_SY_EEEEENS7_6detail26Sm90ImplicitGemmTileTraitsINSA_20SM90_TMA_LOAD_IM2COLENSA_14ComposedLayoutINSA_7SwizzleILi3ELi4ELi3EEENSA_18smem_ptr_flag_bitsILi32EEENSU_INSB_IJNSB_IJNSC_ILi8EEENSC_ILi32EEEEEENSB_IJS1A_NSC_ILi2EEEEEENSB_IJSD_S1C_EEEEEENSB_IJNSB_IJS1A_NSC_ILi512EEEEEENSB_IJSD_SH_EEENSB_IJSV_NSC_ILi16384EEEEEEEEEEEEEvEENS12_INSA_13SM90_TMA_LOADENS14_IS16_S18_NSU_INSB_IJNSB_IJS19_S19_EEES1D_S1E_EEENSB_IJS1H_S1I_NSB_IJSV_NSC_ILi4096EEEEEEEEEEEEEvEEEENS_8epilogue10collective6detail29Sm90TmaWarpSpecializedAdapterINS20_15DefaultEpilogueISL_NSB_IJNSB_IJlllEEESD_SV_EEES25_NS1Z_6thread17LinearCombinationISL_Li1EffLNS26_9ScaleType4KindE0ELNS_15FloatRoundStyleE2ESL_EENS_4gemm15EpilogueDefaultEEEEEvvEEEEvNT_6ParamsE --------------------------
	.section	.nv.shared._ZN7cutlass13device_kernelINS_4conv6kernel13ConvUniversalINS1_16ConvProblemShapeILNS1_8OperatorE0ELi2EEENS1_10collective14CollectiveConvINS1_46MainloopSm90TmaGmmaWarpSpecializedImplicitGemmILS5_0ELi2ELi2EN4cute5tupleIJNSA_1CILi1EEESD_SD_EEENS1_36KernelImplicitTmaWarpSpecializedSm90ELi1EEENSB_IJNSC_ILi256EEENSC_ILi64EEENSB_IJSI_EEEEEENS_10tfloat32_tESL_NSA_8TiledMMAINSA_8MMA_AtomIJNSA_4SM904GMMA29MMA_64x64x8_F32TF32TF32_SS_TNILNSP_7ScaleInE1ELSR_1EEEEEENSA_6LayoutISE_NSB_IJNSC_ILi0EEESV_SV_EEEEENSB_IJNSA_10UnderscoreESY_SY_EEEEENS7_6detail26Sm90ImplicitGemmTileTraitsINSA_20SM90_TMA_LOAD_IM2COLENSA_14ComposedLayoutINSA_7SwizzleILi3ELi4ELi3EEENSA_18smem_ptr_flag_bitsILi32EEENSU_INSB_IJNSB_IJNSC_ILi8EEENSC_ILi32EEEEEENSB_IJS1A_NSC_ILi2EEEEEENSB_IJSD_S1C_EEEEEENSB_IJNSB_IJS1A_NSC_ILi512EEEEEENSB_IJSD_SH_EEENSB_IJSV_NSC_ILi16384EEEEEEEEEEEEEvEENS12_INSA_13SM90_TMA_LOADENS14_IS16_S18_NSU_INSB_IJNSB_IJS19_S19_EEES1D_S1E_EEENSB_IJS1H_S1I_NSB_IJSV_NSC_ILi4096EEEEEEEEEEEEEvEEEENS_8epilogue10collective6detail29Sm90TmaWarpSpecializedAdapterINS20_15DefaultEpilogueISL_NSB_IJNSB_IJlllEEESD_SV_EEES25_NS1Z_6thread17LinearCombinationISL_Li1EffLNS26_9ScaleType4KindE0ELNS_15FloatRoundStyleE2ESL_EENS_4gemm15EpilogueDefaultEEEEEvvEEEEvNT_6ParamsE,"aw",@nobits
	.sectionflags	@""
	.align	16
	.zero		1024


//--------------------- .nv.shared.reserved.0     --------------------------
	.section	.nv.shared.reserved.0,"aw",@nobits
	.weak		__nv_reservedSMEM_offset_0_alias
	.size		__nv_reservedSMEM_offset_0_alias, 0, 0
	.other		__nv_reservedSMEM_offset_0_alias,@"STO_CUDA_RESERVED_SHARED STV_DEFAULT"
__nv_reservedSMEM_offset_0_alias:
	.zero		0


//--------------------- .nv.global                --------------------------
	.section	.nv.global,"aw",@nobits
.nv.global:
	.type		_ZN39_INTERNAL_40894bb7_4_k_cu_0590e711_27974cute1_E,@object
	.size		_ZN39_INTERNAL_40894bb7_4_k_cu_0590e711_27974cute1_E,(_ZN39_INTERNAL_40894bb7_4_k_cu_0590e711_27974cuda3std3__45__cpo6cbeginE - _ZN39_INTERNAL_40894bb7_4_k_cu_0590e711_27974cute1_E)
_ZN39_INTERNAL_40894bb7_4_k_cu_0590e711_27974cute1_E:
	.zero		1
	.type		_ZN39_INTERNAL_40894bb7_4_k_cu_0590e711_27974cuda3std3__45__cpo6cbeginE,@object
	.size		_ZN39_INTERNAL_40894bb7_4_k_cu_0590e711_27974cuda3std3__45__cpo6cbeginE,(_ZN39_INTERNAL_40894bb7_4_k_cu_0590e711_27974cuda3std3__48in_placeE - _ZN39_INTERNAL_40894bb7_4_k_cu_0590e711_27974cuda3std3__45__cpo6cbeginE)
_ZN39_INTERNAL_40894bb7_4_k_cu_0590e711_27974cuda3std3__45__cpo6cbeginE:
	.zero		1
	.type		_ZN39_INTERNAL_40894bb7_4_k_cu_0590e711_27974cuda3std3__48in_placeE,@object
	.size		_ZN39_INTERNAL_40894bb7_4_k_cu_0590e711_27974cuda3std3__48in_placeE,(_ZN39_INTERNAL_40894bb7_4_k_cu_0590e711_27974cuda3std6ranges3__45__cpo9iter_moveE - _ZN39_INTERNAL_40894bb7_4_k_cu_0590e711_27974cuda3std3__48in_placeE)
_ZN39_INTERNAL_40894bb7_4_k_cu_0590e711_27974cuda3std3__48in_placeE:
	.zero		1
	.type		_ZN39_INTERNAL_40894bb7_4_k_cu_0590e711_27974cuda3std6ranges3__45__cpo9iter_moveE,@object
	.size		_ZN39_INTERNAL_40894bb7_4_k_cu_0590e711_27974cuda3std6ranges3__45__cpo9iter_moveE,(_ZN39_INTERNAL_40894bb7_4_k_cu_0590e711_27974cuda3std3__45__cpo5beginE - _ZN39_INTERNAL_40894bb7_4_k_cu_0590e711_27974cuda3std6ranges3__45__cpo9iter_moveE)
_ZN39_INTERNAL_40894bb7_4_k_cu_0590e711_27974cuda3std6ranges3__45__cpo9iter_moveE:
	.zero		1
	.type		_ZN39_INTERNAL_40894bb7_4_k_cu_0590e711_27974cuda3std3__45__cpo5beginE,@object
	.size		_ZN39_INTERNAL_40894bb7_4_k_cu_0590e711_27974cuda3std3__45__cpo5beginE,(_ZN39_INTERNAL_40894bb7_4_k_cu_0590e711_27974cuda3std3__441_GLOBAL__N__40894bb7_4_k_cu_0590e711_27976ignoreE - _ZN39_INTERNAL_40894bb7_4_k_cu_0590e711_27974cuda3std3__45__cpo5beginE)
_ZN39_INTERNAL_40894bb7_4_k_cu_0590e711_27974cuda3std3__45__cpo5beginE:
	.zero		1
	.type		_ZN39_INTERNAL_40894bb7_4_k_cu_0590e711_27974cuda3std3__441_GLOBAL__N__40894bb7_4_k_cu_0590e711_27976ignoreE,@object
	.size		_ZN39_INTERNAL_40894bb7_4_k_cu_0590e711_27974cuda3std3__441_GLOBAL__N__40894bb7_4_k_cu_0590e711_27976ignoreE,(_ZN39_INTERNAL_40894bb7_4_k_cu_0590e711_27974cute7productE - _ZN39_INTERNAL_40894bb7_4_k_cu_0590e711_27974cuda3std3__441_GLOBAL__N__40894bb7_4_k_cu_0590e711_27976ignoreE)
_ZN39_INTERNAL_40894bb7_4_k_cu_0590e711_27974cuda3std3__441_GLOBAL__N__40894bb7_4_k_cu_0590e711_27976ignoreE:
	.zero		1
	.type		_ZN39_INTERNAL_40894bb7_4_k_cu_0590e711_27974cute7productE,@object
	.size		_ZN39_INTERNAL_40894bb7_4_k_cu_0590e711_27974cute7productE,(_ZN39_INTERNAL_40894bb7_4_k_cu_0590e711_27974cuda3std3__45__cpo3endE - _ZN39_INTERNAL_40894bb7_4_k_cu_0590e711_27974cute7productE)
_ZN39_INTERNAL_40894bb7_4_k_cu_0590e711_27974cute7productE:
	.zero		1
	.type		_ZN39_INTERNAL_40894bb7_4_k_cu_0590e711_27974cuda3std3__45__cpo3endE,@object
	.size		_ZN39_INTERNAL_40894bb7_4_k_cu_0590e711_27974cuda3std3__45__cpo3endE,(_ZN39_INTERNAL_40894bb7_4_k_cu_0590e711_27974cuda3std3__419piecewise_constructE - _ZN39_INTERNAL_40894bb7_4_k_cu_0590e711_27974cuda3std3__45__cpo3endE)
_ZN39_INTERNAL_40894bb7_4_k_cu_0590e711_27974cuda3std3__45__cpo3endE:
	.zero		1
	.type		_ZN39_INTERNAL_40894bb7_4_k_cu_0590e711_27974cuda3std3__419piecewise_constructE,@object
	.size		_ZN39_INTERNAL_40894bb7_4_k_cu_0590e711_27974cuda3std3__419piecewise_constructE,(_ZN39_INTERNAL_40894bb7_4_k_cu_0590e711_27974cuda3std3__45__cpo4cendE - _ZN39_INTERNAL_40894bb7_4_k_cu_0590e711_27974cuda3std3__419piecewise_constructE)
_ZN39_INTERNAL_40894bb7_4_k_cu_0590e711_27974cuda3std3__419piecewise_constructE:
	.zero		1
	.type		_ZN39_INTERNAL_40894bb7_4_k_cu_0590e711_27974cuda3std3__45__cpo4cendE,@object
	.size		_ZN39_INTERNAL_40894bb7_4_k_cu_0590e711_27974cuda3std3__45__cpo4cendE,(_ZN39_INTERNAL_40894bb7_4_k_cu_0590e711_27974cuda3std6ranges3__45__cpo4swapE - _ZN39_INTERNAL_40894bb7_4_k_cu_0590e711_27974cuda3std3__45__cpo4cendE)
_ZN39_INTERNAL_40894bb7_4_k_cu_0590e711_27974cuda3std3__45__cpo4cendE:
	.zero		1
	.type		_ZN39_INTERNAL_40894bb7_4_k_cu_0590e711_27974cuda3std6ranges3__45__cpo4swapE,@object
	.size		_ZN39_INTERNAL_40894bb7_4_k_cu_0590e711_27974cuda3std6ranges3__45__cpo4swapE,(.L_7 - _ZN39_INTERNAL_40894bb7_4_k_cu_0590e711_27974cuda3std6ranges3__45__cpo4swapE)
_ZN39_INTERNAL_40894bb7_4_k_cu_0590e711_27974cuda3std6ranges3__45__cpo4swapE:
	.zero		1
.L_7:


//--------------------- .nv.constant0._ZN7cutlass13device_kernelINS_4conv6kernel13ConvUniversalINS1_16ConvProblemShapeILNS1_8OperatorE0ELi2EEENS1_10collective14CollectiveConvINS1_46MainloopSm90TmaGmmaWarpSpecializedImplicitGemmILS5_0ELi2ELi2EN4cute5tupleIJNSA_1CILi1EEESD_SD_EEENS1_36KernelImplicitTmaWarpSpecializedSm90ELi1EEENSB_IJNSC_ILi256EEENSC_ILi64EEENSB_IJSI_EEEEEENS_10tfloat32_tESL_NSA_8TiledMMAINSA_8MMA_AtomIJNSA_4SM904GMMA29MMA_64x64x8_F32TF32TF32_SS_TNILNSP_7ScaleInE1ELSR_1EEEEEENSA_6LayoutISE_NSB_IJNSC_ILi0EEESV_SV_EEEEENSB_IJNSA_10UnderscoreESY_SY_EEEEENS7_6detail26Sm90ImplicitGemmTileTraitsINSA_20SM90_TMA_LOAD_IM2COLENSA_14ComposedLayoutINSA_7SwizzleILi3ELi4ELi3EEENSA_18smem_ptr_flag_bitsILi32EEENSU_INSB_IJNSB_IJNSC_ILi8EEENSC_ILi32EEEEEENSB_IJS1A_NSC_ILi2EEEEEENSB_IJSD_S1C_EEEEEENSB_IJNSB_IJS1A_NSC_ILi512EEEEEENSB_IJSD_SH_EEENSB_IJSV_NSC_ILi16384EEEEEEEEEEEEEvEENS12_INSA_13SM90_TMA_LOADENS14_IS16_S18_NSU_INSB_IJNSB_IJS19_S19_EEES1D_S1E_EEENSB_IJS1H_S1I_NSB_IJSV_NSC_ILi4096EEEEEEEEEEEEEvEEEENS_8epilogue10collective6detail29Sm90TmaWarpSpecializedAdapterINS20_15DefaultEpilogueISL_NSB_IJNSB_IJlllEEESD_SV_EEES25_NS1Z_6thread17LinearCombinationISL_Li1EffLNS26_9ScaleType4KindE0ELNS_15FloatRoundStyleE2ESL_EENS_4gemm15EpilogueDefaultEEEEEvvEEEEvNT_6ParamsE --------------------------
	.section	.nv.constant0._ZN7cutlass13device_kernelINS_4conv6kernel13ConvUniversalINS1_16ConvProblemShapeILNS1_8OperatorE0ELi2EEENS1_10collective14CollectiveConvINS1_46MainloopSm90TmaGmmaWarpSpecializedImplicitGemmILS5_0ELi2ELi2EN4cute5tupleIJNSA_1CILi1EEESD_SD_EEENS1_36KernelImplicitTmaWarpSpecializedSm90ELi1EEENSB_IJNSC_ILi256EEENSC_ILi64EEENSB_IJSI_EEEEEENS_10tfloat32_tESL_NSA_8TiledMMAINSA_8MMA_AtomIJNSA_4SM904GMMA29MMA_64x64x8_F32TF32TF32_SS_TNILNSP_7ScaleInE1ELSR_1EEEEEENSA_6LayoutISE_NSB_IJNSC_ILi0EEESV_SV_EEEEENSB_IJNSA_10UnderscoreESY_SY_EEEEENS7_6detail26Sm90ImplicitGemmTileTraitsINSA_20SM90_TMA_LOAD_IM2COLENSA_14ComposedLayoutINSA_7SwizzleILi3ELi4ELi3EEENSA_18smem_ptr_flag_bitsILi32EEENSU_INSB_IJNSB_IJNSC_ILi8EEENSC_ILi32EEEEEENSB_IJS1A_NSC_ILi2EEEEEENSB_IJSD_S1C_EEEEEENSB_IJNSB_IJS1A_NSC_ILi512EEEEEENSB_IJSD_SH_EEENSB_IJSV_NSC_ILi16384EEEEEEEEEEEEEvEENS12_INSA_13SM90_TMA_LOADENS14_IS16_S18_NSU_INSB_IJNSB_IJS19_S19_EEES1D_S1E_EEENSB_IJS1H_S1I_NSB_IJSV_NSC_ILi4096EEEEEEEEEEEEEvEEEENS_8epilogue10collective6detail29Sm90TmaWarpSpecializedAdapterINS20_15DefaultEpilogueISL_NSB_IJNSB_IJlllEEESD_SV_EEES25_NS1Z_6thread17LinearCombinationISL_Li1EffLNS26_9ScaleType4KindE0ELNS_15FloatRoundStyleE2ESL_EENS_4gemm15EpilogueDefaultEEEEEvvEEEEvNT_6ParamsE,"a",@progbits
	.sectionflags	@""
	.align	4
.nv.constant0._ZN7cutlass13device_kernelINS_4conv6kernel13ConvUniversalINS1_16ConvProblemShapeILNS1_8OperatorE0ELi2EEENS1_10collective14CollectiveConvINS1_46MainloopSm90TmaGmmaWarpSpecializedImplicitGemmILS5_0ELi2ELi2EN4cute5tupleIJNSA_1CILi1EEESD_SD_EEENS1_36KernelImplicitTmaWarpSpecializedSm90ELi1EEENSB_IJNSC_ILi256EEENSC_ILi64EEENSB_IJSI_EEEEEENS_10tfloat32_tESL_NSA_8TiledMMAINSA_8MMA_AtomIJNSA_4SM904GMMA29MMA_64x64x8_F32TF32TF32_SS_TNILNSP_7ScaleInE1ELSR_1EEEEEENSA_6LayoutISE_NSB_IJNSC_ILi0EEESV_SV_EEEEENSB_IJNSA_10UnderscoreESY_SY_EEEEENS7_6detail26Sm90ImplicitGemmTileTraitsINSA_20SM90_TMA_LOAD_IM2COLENSA_14ComposedLayoutINSA_7SwizzleILi3ELi4ELi3EEENSA_18smem_ptr_flag_bitsILi32EEENSU_INSB_IJNSB_IJNSC_ILi8EEENSC_ILi32EEEEEENSB_IJS1A_NSC_ILi2EEEEEENSB_IJSD_S1C_EEEEEENSB_IJNSB_IJS1A_NSC_ILi512EEEEEENSB_IJSD_SH_EEENSB_IJSV_NSC_ILi16384EEEEEEEEEEEEEvEENS12_INSA_13SM90_TMA_LOADENS14_IS16_S18_NSU_INSB_IJNSB_IJS19_S19_EEES1D_S1E_EEENSB_IJS1H_S1I_NSB_IJSV_NSC_ILi4096EEEEEEEEEEEEEvEEEENS_8epilogue10collective6detail29Sm90TmaWarpSpecializedAdapterINS20_15DefaultEpilogueISL_NSB_IJNSB_IJlllEEESD_SV_EEES25_NS1Z_6thread17LinearCombinationISL_Li1EffLNS26_9ScaleType4KindE0ELNS_15FloatRoundStyleE2ESL_EENS_4gemm15EpilogueDefaultEEEEEvvEEEEvNT_6ParamsE:
	.zero		1536


//--------------------- SYMBOLS --------------------------

	.type		.nv.reservedSmem.offset0,@object
	.size		.nv.reservedSmem.offset0,0x4
